	.target	sm_90a

	.elftype	@"ET_EXEC"


//--------------------- .note.nv.tkinfo           --------------------------
	.section	.note.nv.tkinfo,"",@"SHT_NOTE"
	.sectionflags	@"SHF_NOTE_NV_TKINFO"
	.tkinfo
        /*0018*/ 	.word	0x00000002
        /*0030*/ 	.string	""
        /*0030*/ 	.string	"ptxas"
        /*0030*/ 	.string	"Cuda compilation tools, release 13.0, V13.0.88"
        /*0030*/ 	.string	"Build cuda_13.0.r13.0/compiler.36424714_0"
        /*0030*/ 	.string	"-v  -suppress-debug-info  -lineinfo  -arch sm_90a "



//--------------------- .note.nv.cuinfo           --------------------------
	.section	.note.nv.cuinfo,"",@"SHT_NOTE"
	.sectionflags	@"SHF_NOTE_NV_CUINFO"
        /*0018*/ 	.short	0x0002
        /*001a*/ 	.short	0x005a
        /*001c*/ 	.short	0x0082
	.zero		2


//--------------------- .nv.info                  --------------------------
	.section	.nv.info,"",@"SHT_CUDA_INFO"
	.align	4


	//----- nvinfo : EIATTR_REGCOUNT
	.align		4
        /*0000*/ 	.byte	0x04, 0x2f
        /*0002*/ 	.short	(.L_1 - .L_0)
	.align		4
.L_0:
        /*0004*/ 	.word	index@(matmul_kernel)
        /*0008*/ 	.word	0x000000ff


	//----- nvinfo : EIATTR_FRAME_SIZE
	.align		4
.L_1:
        /*000c*/ 	.byte	0x04, 0x11
        /*000e*/ 	.short	(.L_3 - .L_2)
	.align		4
.L_2:
        /*0010*/ 	.word	index@(matmul_kernel)
        /*0014*/ 	.word	0x00000420


	//----- nvinfo : EIATTR_MIN_STACK_SIZE
	.align		4
.L_3:
        /*0018*/ 	.byte	0x04, 0x12
        /*001a*/ 	.short	(.L_5 - .L_4)
	.align		4
.L_4:
        /*001c*/ 	.word	index@(matmul_kernel)
        /*0020*/ 	.word	0x00000420
.L_5:


//--------------------- .nv.compat                --------------------------
	.section	.nv.compat,"",@"SHT_CUDA_COMPAT_INFO"
	.align	4
        /*0000*/ 	.byte	0x02, 0x09, 0x01, 0x00, 0x02, 0x02, 0x04, 0x00, 0x02, 0x05, 0x05, 0x00, 0x03, 0x07, 0x01, 0x01
        /*0010*/ 	.byte	0x02, 0x03, 0x00, 0x00, 0x02, 0x06, 0x01, 0x00, 0x04, 0x0b, 0x08, 0x00, 0x00, 0x00, 0x00, 0x00
        /*0020*/ 	.byte	0x00, 0x00, 0x00, 0x00


//--------------------- .nv.info.matmul_kernel    --------------------------
	.section	.nv.info.matmul_kernel,"",@"SHT_CUDA_INFO"
	.sectionflags	@""
	.align	4


	//----- nvinfo : EIATTR_CUDA_API_VERSION
	.align		4
        /*0000*/ 	.byte	0x04, 0x37
        /*0002*/ 	.short	(.L_7 - .L_6)
.L_6:
        /*0004*/ 	.word	0x00000082


	//----- nvinfo : EIATTR_KPARAM_INFO
	.align		4
.L_7:
        /*0008*/ 	.byte	0x04, 0x17
        /*000a*/ 	.short	(.L_9 - .L_8)
.L_8:
        /*000c*/ 	.word	0x00000000
        /*0010*/ 	.short	0x000d
        /*0012*/ 	.short	0x0048
        /*0014*/ 	.byte	0x00, 0xf4, 0x21, 0x00


	//----- nvinfo : EIATTR_KPARAM_INFO
	.align		4
.L_9:
        /*0018*/ 	.byte	0x04, 0x17
        /*001a*/ 	.short	(.L_11 - .L_10)
.L_10:
        /*001c*/ 	.word	0x00000000
        /*0020*/ 	.short	0x000c
        /*0022*/ 	.short	0x0040
        /*0024*/ 	.byte	0x00, 0xf4, 0x21, 0x00


	//----- nvinfo : EIATTR_KPARAM_INFO
	.align		4
.L_11:
        /*0028*/ 	.byte	0x04, 0x17
        /*002a*/ 	.short	(.L_13 - .L_12)
.L_12:
        /*002c*/ 	.word	0x00000000
        /*0030*/ 	.short	0x000b
        /*0032*/ 	.short	0x0038
        /*0034*/ 	.byte	0x00, 0xf0, 0x11, 0x00


	//----- nvinfo : EIATTR_KPARAM_INFO
	.align		4
.L_13:
        /*0038*/ 	.byte	0x04, 0x17
        /*003a*/ 	.short	(.L_15 - .L_14)
.L_14:
        /*003c*/ 	.word	0x00000000
        /*0040*/ 	.short	0x000a
        /*0042*/ 	.short	0x0034
        /*0044*/ 	.byte	0x00, 0xf0, 0x11, 0x00


	//----- nvinfo : EIATTR_KPARAM_INFO
	.align		4
.L_15:
        /*0048*/ 	.byte	0x04, 0x17
        /*004a*/ 	.short	(.L_17 - .L_16)
.L_16:
        /*004c*/ 	.word	0x00000000
        /*0050*/ 	.short	0x0009
        /*0052*/ 	.short	0x0030
        /*0054*/ 	.byte	0x00, 0xf0, 0x11, 0x00


	//----- nvinfo : EIATTR_KPARAM_INFO
	.align		4
.L_17:
        /*0058*/ 	.byte	0x04, 0x17
        /*005a*/ 	.short	(.L_19 - .L_18)
.L_18:
        /*005c*/ 	.word	0x00000000
        /*0060*/ 	.short	0x0008
        /*0062*/ 	.short	0x002c
        /*0064*/ 	.byte	0x00, 0xf0, 0x11, 0x00


	//----- nvinfo : EIATTR_KPARAM_INFO
	.align		4
.L_19:
        /*0068*/ 	.byte	0x04, 0x17
        /*006a*/ 	.short	(.L_21 - .L_20)
.L_20:
        /*006c*/ 	.word	0x00000000
        /*0070*/ 	.short	0x0007
        /*0072*/ 	.short	0x0028
        /*0074*/ 	.byte	0x00, 0xf0, 0x11, 0x00


	//----- nvinfo : EIATTR_KPARAM_INFO
	.align		4
.L_21:
        /*0078*/ 	.byte	0x04, 0x17
        /*007a*/ 	.short	(.L_23 - .L_22)
.L_22:
        /*007c*/ 	.word	0x00000000
        /*0080*/ 	.short	0x0006
        /*0082*/ 	.short	0x0024
        /*0084*/ 	.byte	0x00, 0xf0, 0x11, 0x00


	//----- nvinfo : EIATTR_KPARAM_INFO
	.align		4
.L_23:
        /*0088*/ 	.byte	0x04, 0x17
        /*008a*/ 	.short	(.L_25 - .L_24)
.L_24:
        /*008c*/ 	.word	0x00000000
        /*0090*/ 	.short	0x0005
        /*0092*/ 	.short	0x0020
        /*0094*/ 	.byte	0x00, 0xf0, 0x11, 0x00


	//----- nvinfo : EIATTR_KPARAM_INFO
	.align		4
.L_25:
        /*0098*/ 	.byte	0x04, 0x17
        /*009a*/ 	.short	(.L_27 - .L_26)
.L_26:
        /*009c*/ 	.word	0x00000000
        /*00a0*/ 	.short	0x0004
        /*00a2*/ 	.short	0x001c
        /*00a4*/ 	.byte	0x00, 0xf0, 0x11, 0x00


	//----- nvinfo : EIATTR_KPARAM_INFO
	.align		4
.L_27:
        /*00a8*/ 	.byte	0x04, 0x17
        /*00aa*/ 	.short	(.L_29 - .L_28)
.L_28:
        /*00ac*/ 	.word	0x00000000
        /*00b0*/ 	.short	0x0003
        /*00b2*/ 	.short	0x0018
        /*00b4*/ 	.byte	0x00, 0xf0, 0x11, 0x00


	//----- nvinfo : EIATTR_KPARAM_INFO
	.align		4
.L_29:
        /*00b8*/ 	.byte	0x04, 0x17
        /*00ba*/ 	.short	(.L_31 - .L_30)
.L_30:
        /*00bc*/ 	.word	0x00000000
        /*00c0*/ 	.short	0x0002
        /*00c2*/ 	.short	0x0010
        /*00c4*/ 	.byte	0x00, 0xf4, 0x21, 0x00


	//----- nvinfo : EIATTR_KPARAM_INFO
	.align		4
.L_31:
        /*00c8*/ 	.byte	0x04, 0x17
        /*00ca*/ 	.short	(.L_33 - .L_32)
.L_32:
        /*00cc*/ 	.word	0x00000000
        /*00d0*/ 	.short	0x0001
        /*00d2*/ 	.short	0x0008
        /*00d4*/ 	.byte	0x00, 0xf4, 0x21, 0x00


	//----- nvinfo : EIATTR_KPARAM_INFO
	.align		4
.L_33:
        /*00d8*/ 	.byte	0x04, 0x17
        /*00da*/ 	.short	(.L_35 - .L_34)
.L_34:
        /*00dc*/ 	.word	0x00000000
        /*00e0*/ 	.short	0x0000
        /*00e2*/ 	.short	0x0000
        /*00e4*/ 	.byte	0x00, 0xf4, 0x21, 0x00


	//----- nvinfo : EIATTR_SPARSE_MMA_MASK
	.align		4
.L_35:
        /*00e8*/ 	.byte	0x03, 0x50
        /*00ea*/ 	.short	0x0000


	//----- nvinfo : EIATTR_MAXREG_COUNT
	.align		4
        /*00ec*/ 	.byte	0x03, 0x1b
        /*00ee*/ 	.short	0x00ff


	//----- nvinfo : EIATTR_NUM_BARRIERS
	.align		4
        /*00f0*/ 	.byte	0x02, 0x4c
        /*00f2*/ 	.byte	0x01
	.zero		1


	//----- nvinfo : EIATTR_ANNOTATIONS
	.align		4
        /*00f4*/ 	.byte	0x04, 0x55
        /*00f6*/ 	.short	(.L_37 - .L_36)


	//   ....[0]....
.L_36:
        /*00f8*/ 	.word	0x00000001
        /*00fc*/ 	.byte	0x30, 0x09, 0x00, 0x00, 0x01, 0x00, 0x00, 0x00, 0x10, 0x2a, 0x00, 0x00, 0x01, 0x00, 0x00, 0x00
        /* <DEDUP_REMOVED lines=248> */
        /*108c*/ 	.byte	0x30, 0x7d, 0x00, 0x00


	//----- nvinfo : EIATTR_MERCURY_ISA_VERSION
	.align		4
.L_37:
        /*1090*/ 	.byte	0x03, 0x5f
        /*1092*/ 	.short	0x0101


	//----- nvinfo : EIATTR_EXIT_INSTR_OFFSETS
	.align		4
        /*1094*/ 	.byte	0x04, 0x1c
        /*1096*/ 	.short	(.L_39 - .L_38)


	//   ....[0]....
.L_38:
        /*1098*/ 	.word	0x00010e10


	//   ....[1]....
        /*109c*/ 	.word	0x00010e40


	//----- nvinfo : EIATTR_REQNTID
	.align		4
.L_39:
        /*10a0*/ 	.byte	0x04, 0x10
        /*10a2*/ 	.short	(.L_41 - .L_40)
.L_40:
        /*10a4*/ 	.word	0x00000100
        /*10a8*/ 	.word	0x00000001
        /*10ac*/ 	.word	0x00000001


	//----- nvinfo : EIATTR_CBANK_PARAM_SIZE
	.align		4
.L_41:
        /*10b0*/ 	.byte	0x03, 0x19
        /*10b2*/ 	.short	0x0050


	//----- nvinfo : EIATTR_PARAM_CBANK
	.align		4
        /*10b4*/ 	.byte	0x04, 0x0a
        /*10b6*/ 	.short	(.L_43 - .L_42)
	.align		4
.L_42:
        /*10b8*/ 	.word	index@(.nv.constant0.matmul_kernel)
        /*10bc*/ 	.short	0x0210
        /*10be*/ 	.short	0x0050


	//----- nvinfo : EIATTR_SW_WAR
	.align		4
.L_43:
        /*10c0*/ 	.byte	0x04, 0x36
        /*10c2*/ 	.short	(.L_45 - .L_44)
.L_44:
        /*10c4*/ 	.word	0x00000008
.L_45:


//--------------------- .nv.callgraph             --------------------------
	.section	.nv.callgraph,"",@"SHT_CUDA_CALLGRAPH"
	.align	4
	.sectionentsize	8
	.align		4
        /*0000*/ 	.word	0x00000000
	.align		4
        /*0004*/ 	.word	0xffffffff
	.align		4
        /*0008*/ 	.word	0x00000000
	.align		4
        /*000c*/ 	.word	0xfffffffe
	.align		4
        /*0010*/ 	.word	0x00000000
	.align		4
        /*0014*/ 	.word	0xfffffffd
	.align		4
        /*0018*/ 	.word	0x00000000
	.align		4
        /*001c*/ 	.word	0xfffffffc


//--------------------- .text.matmul_kernel       --------------------------
	.section	.text.matmul_kernel,"ax",@progbits
	.align	128
        .global         matmul_kernel
        .type           matmul_kernel,@function
        .size           matmul_kernel,(.L_x_3 - matmul_kernel)
        .other          matmul_kernel,@"STO_CUDA_ENTRY STV_DEFAULT"
matmul_kernel:
.text.matmul_kernel:
[----:B------:R-:W0:Y:S08]  /*0000*/  LDC R1, c[0x0][0x28] ;  /* 0x00000a00ff017b82 */ /* 0x000e300000000800 */
[----:B------:R-:W1:Y:S01]  /*0010*/  LDC.64 R16, c[0x0][0x228] ;  /* 0x00008a00ff107b82 */ /* 0x000e620000000a00 */
[----:B------:R-:W2:Y:S01]  /*0020*/  S2R R5, SR_CTAID.X ;  /* 0x0000000000057919 */ /* 0x000ea20000002500 */
[----:B0-----:R-:W-:Y:S01]  /*0030*/  VIADD R1, R1, 0xfffffbe0 ;  /* 0xfffffbe001017836 */ /* 0x001fe20000000000 */
[----:B------:R-:W-:Y:S01]  /*0040*/  UMOV UR4, 0x400 ;  /* 0x0000040000047882 */ /* 0x000fe20000000000 */
[----:B------:R-:W-:Y:S01]  /*0050*/  ULDC.64 UR14, c[0x0][0x208] ;  /* 0x00008200000e7ab9 */ /* 0x000fe20000000a00 */
[----:B------:R-:W0:Y:S01]  /*0060*/  S2R R152, SR_TID.X ;  /* 0x0000000000987919 */ /* 0x000e220000002100 */
[----:B------:R-:W-:-:S02]  /*0070*/  CS2R R24, SRZ ;  /* 0x0000000000187805 */ /* 0x000fc4000001ff00 */
[----:B------:R-:W-:Y:S01]  /*0080*/  CS2R R26, SRZ ;  /* 0x00000000001a7805 */ /* 0x000fe2000001ff00 */
[----:B------:R-:W3:Y:S01]  /*0090*/  LDC R243, c[0x0][0x230] ;  /* 0x00008c00fff37b82 */ /* 0x000ee20000000800 */
[----:B------:R-:W-:Y:S02]  /*00a0*/  CS2R R28, SRZ ;  /* 0x00000000001c7805 */ /* 0x000fe4000001ff00 */
[----:B------:R-:W-:Y:S02]  /*00b0*/  CS2R R30, SRZ ;  /* 0x00000000001e7805 */ /* 0x000fe4000001ff00 */
[----:B------:R-:W-:Y:S02]  /*00c0*/  CS2R R32, SRZ ;  /* 0x0000000000207805 */ /* 0x000fe4000001ff00 */
[----:B------:R-:W-:Y:S02]  /*00d0*/  CS2R R34, SRZ ;  /* 0x0000000000227805 */ /* 0x000fe4000001ff00 */
[----:B------:R-:W-:-:S02]  /*00e0*/  CS2R R36, SRZ ;  /* 0x0000000000247805 */ /* 0x000fc4000001ff00 */
[----:B------:R-:W-:Y:S02]  /*00f0*/  CS2R R38, SRZ ;  /* 0x0000000000267805 */ /* 0x000fe4000001ff00 */
[----:B------:R-:W-:Y:S01]  /*0100*/  CS2R R40, SRZ ;  /* 0x0000000000287805 */ /* 0x000fe2000001ff00 */
[----:B------:R-:W4:Y:S01]  /*0110*/  S2UR UR12, SR_CgaCtaId ;  /* 0x00000000000c79c3 */ /* 0x000f220000008800 */
[----:B------:R-:W-:Y:S02]  /*0120*/  CS2R R42, SRZ ;  /* 0x00000000002a7805 */ /* 0x000fe4000001ff00 */
[----:B------:R-:W-:Y:S02]  /*0130*/  CS2R R44, SRZ ;  /* 0x00000000002c7805 */ /* 0x000fe4000001ff00 */
[----:B------:R-:W-:Y:S02]  /*0140*/  CS2R R46, SRZ ;  /* 0x00000000002e7805 */ /* 0x000fe4000001ff00 */
[----:B------:R-:W-:-:S02]  /*0150*/  CS2R R48, SRZ ;  /* 0x0000000000307805 */ /* 0x000fc4000001ff00 */
[----:B------:R-:W-:Y:S02]  /*0160*/  CS2R R50, SRZ ;  /* 0x0000000000327805 */ /* 0x000fe4000001ff00 */
[----:B------:R-:W-:Y:S02]  /*0170*/  CS2R R52, SRZ ;  /* 0x0000000000347805 */ /* 0x000fe4000001ff00 */
[----:B------:R-:W-:Y:S01]  /*0180*/  CS2R R54, SRZ ;  /* 0x0000000000367805 */ /* 0x000fe2000001ff00 */
[----:B-1----:R-:W-:Y:S01]  /*0190*/  VIADD R0, R17, 0xff ;  /* 0x000000ff11007836 */ /* 0x002fe20000000000 */
[----:B------:R-:W-:Y:S02]  /*01a0*/  CS2R R56, SRZ ;  /* 0x0000000000387805 */ /* 0x000fe4000001ff00 */
[----:B------:R-:W-:Y:S02]  /*01b0*/  CS2R R58, SRZ ;  /* 0x00000000003a7805 */ /* 0x000fe4000001ff00 */
[----:B------:R-:W-:-:S02]  /*01c0*/  CS2R R60, SRZ ;  /* 0x00000000003c7805 */ /* 0x000fc4000001ff00 */
[----:B------:R-:W-:Y:S02]  /*01d0*/  CS2R R62, SRZ ;  /* 0x00000000003e7805 */ /* 0x000fe4000001ff00 */
[----:B------:R-:W-:Y:S02]  /*01e0*/  SHF.R.S32.HI R3, RZ, 0x1f, R0 ;  /* 0x0000001fff037819 */ /* 0x000fe40000011400 */
[----:B------:R-:W-:Y:S02]  /*01f0*/  CS2R R64, SRZ ;  /* 0x0000000000407805 */ /* 0x000fe4000001ff00 */
[----:B------:R-:W-:Y:S01]  /*0200*/  CS2R R66, SRZ ;  /* 0x0000000000427805 */ /* 0x000fe2000001ff00 */
[----:B---3--:R-:W-:Y:S01]  /*0210*/  VIADD R243, R243, 0x1f ;  /* 0x0000001ff3f37836 */ /* 0x008fe20000000000 */
[----:B------:R-:W-:Y:S02]  /*0220*/  LEA.HI R3, R3, R0, RZ, 0x8 ;  /* 0x0000000003037211 */ /* 0x000fe400078f40ff */
[----:B------:R-:W-:-:S02]  /*0230*/  CS2R R68, SRZ ;  /* 0x0000000000447805 */ /* 0x000fc4000001ff00 */
[----:B--2---:R-:W-:Y:S02]  /*0240*/  IABS R8, R5 ;  /* 0x0000000500087213 */ /* 0x004fe40000000000 */
[----:B------:R-:W-:Y:S02]  /*0250*/  CS2R R70, SRZ ;  /* 0x0000000000467805 */ /* 0x000fe4000001ff00 */
[----:B------:R-:W-:Y:S02]  /*0260*/  SHF.R.S32.HI R3, RZ, 0x8, R3 ;  /* 0x00000008ff037819 */ /* 0x000fe40000011403 */
[----:B------:R-:W-:Y:S02]  /*0270*/  CS2R R72, SRZ ;  /* 0x0000000000487805 */ /* 0x000fe4000001ff00 */
[----:B------:R-:W-:Y:S01]  /*0280*/  CS2R R74, SRZ ;  /* 0x00000000004a7805 */ /* 0x000fe2000001ff00 */
[----:B----4-:R-:W-:Y:S01]  /*0290*/  ULEA UR12, UR12, UR4, 0x18 ;  /* 0x000000040c0c7291 */ /* 0x010fe2000f8ec03f */
[----:B------:R-:W-:Y:S01]  /*02a0*/  CS2R R76, SRZ ;  /* 0x00000000004c7805 */ /* 0x000fe2000001ff00 */
[----:B------:R-:W-:Y:S01]  /*02b0*/  IMAD.SHL.U32 R4, R3, 0x8, RZ ;  /* 0x0000000803047824 */ /* 0x000fe200078e00ff */
[----:B------:R-:W-:-:S02]  /*02c0*/  CS2R R78, SRZ ;  /* 0x00000000004e7805 */ /* 0x000fc4000001ff00 */
[----:B------:R-:W-:Y:S02]  /*02d0*/  CS2R R80, SRZ ;  /* 0x0000000000507805 */ /* 0x000fe4000001ff00 */
[----:B------:R-:W-:Y:S02]  /*02e0*/  CS2R R82, SRZ ;  /* 0x0000000000527805 */ /* 0x000fe4000001ff00 */
[----:B------:R-:W-:Y:S02]  /*02f0*/  CS2R R84, SRZ ;  /* 0x0000000000547805 */ /* 0x000fe4000001ff00 */
[-C--:B------:R-:W-:Y:S02]  /*0300*/  IABS R7, R4.reuse ;  /* 0x0000000400077213 */ /* 0x080fe40000000000 */
[----:B------:R-:W-:Y:S02]  /*0310*/  CS2R R86, SRZ ;  /* 0x0000000000567805 */ /* 0x000fe4000001ff00 */
[----:B------:R-:W-:-:S02]  /*0320*/  IABS R10, R4 ;  /* 0x00000004000a7213 */ /* 0x000fc40000000000 */
[----:B------:R-:W-:Y:S01]  /*0330*/  CS2R R88, SRZ ;  /* 0x0000000000587805 */ /* 0x000fe2000001ff00 */
[----:B------:R-:W1:Y:S01]  /*0340*/  I2F.RP R0, R7 ;  /* 0x0000000700007306 */ /* 0x000e620000209400 */
[----:B------:R-:W-:Y:S02]  /*0350*/  CS2R R90, SRZ ;  /* 0x00000000005a7805 */ /* 0x000fe4000001ff00 */
[----:B------:R-:W-:Y:S02]  /*0360*/  CS2R R92, SRZ ;  /* 0x00000000005c7805 */ /* 0x000fe4000001ff00 */
[----:B------:R-:W-:Y:S02]  /*0370*/  CS2R R94, SRZ ;  /* 0x00000000005e7805 */ /* 0x000fe4000001ff00 */
[----:B------:R-:W-:Y:S02]  /*0380*/  CS2R R96, SRZ ;  /* 0x0000000000607805 */ /* 0x000fe4000001ff00 */
[----:B------:R-:W-:-:S02]  /*0390*/  CS2R R98, SRZ ;  /* 0x0000000000627805 */ /* 0x000fc4000001ff00 */
[----:B------:R-:W-:Y:S02]  /*03a0*/  CS2R R100, SRZ ;  /* 0x0000000000647805 */ /* 0x000fe4000001ff00 */
[----:B------:R-:W-:Y:S02]  /*03b0*/  CS2R R102, SRZ ;  /* 0x0000000000667805 */ /* 0x000fe4000001ff00 */
[----:B------:R-:W-:Y:S02]  /*03c0*/  CS2R R104, SRZ ;  /* 0x0000000000687805 */ /* 0x000fe4000001ff00 */
[----:B------:R-:W-:Y:S02]  /*03d0*/  CS2R R106, SRZ ;  /* 0x00000000006a7805 */ /* 0x000fe4000001ff00 */
[----:B------:R-:W-:Y:S02]  /*03e0*/  CS2R R108, SRZ ;  /* 0x00000000006c7805 */ /* 0x000fe4000001ff00 */
[----:B------:R-:W-:-:S02]  /*03f0*/  CS2R R110, SRZ ;  /* 0x00000000006e7805 */ /* 0x000fc4000001ff00 */
[----:B------:R-:W-:Y:S02]  /*0400*/  CS2R R112, SRZ ;  /* 0x0000000000707805 */ /* 0x000fe4000001ff00 */
[----:B------:R-:W-:Y:S02]  /*0410*/  CS2R R114, SRZ ;  /* 0x0000000000727805 */ /* 0x000fe4000001ff00 */
[----:B------:R-:W-:Y:S01]  /*0420*/  CS2R R116, SRZ ;  /* 0x0000000000747805 */ /* 0x000fe2000001ff00 */
[----:B-1----:R-:W1:Y:S01]  /*0430*/  MUFU.RCP R0, R0 ;  /* 0x0000000000007308 */ /* 0x002e620000001000 */
        /* <DEDUP_REMOVED lines=15> */
[----:B------:R-:W-:Y:S01]  /*0530*/  CS2R R148, SRZ ;  /* 0x0000000000947805 */ /* 0x000fe2000001ff00 */
[----:B-1----:R-:W-:Y:S01]  /*0540*/  VIADD R2, R0, 0xffffffe ;  /* 0x0ffffffe00027836 */ /* 0x002fe20000000000 */
[----:B------:R-:W-:Y:S01]  /*0550*/  CS2R R150, SRZ ;  /* 0x0000000000967805 */ /* 0x000fe2000001ff00 */
[----:B------:R-:W-:Y:S02]  /*0560*/  IMAD.MOV R0, RZ, RZ, -R10 ;  /* 0x000000ffff007224 */ /* 0x000fe400078e0a0a */
[----:B------:R1:W2:Y:S02]  /*0570*/  F2I.FTZ.U32.TRUNC.NTZ R3, R2 ;  /* 0x0000000200037305 */ /* 0x0002a4000021f000 */
[----:B-1----:R-:W-:Y:S02]  /*0580*/  IMAD.MOV.U32 R2, RZ, RZ, RZ ;  /* 0x000000ffff027224 */ /* 0x002fe400078e00ff */
[----:B--2---:R-:W-:-:S04]  /*0590*/  IMAD.MOV R6, RZ, RZ, -R3 ;  /* 0x000000ffff067224 */ /* 0x004fc800078e0a03 */
[----:B------:R-:W-:Y:S02]  /*05a0*/  IMAD R9, R6, R7, RZ ;  /* 0x0000000706097224 */ /* 0x000fe400078e02ff */
[----:B------:R-:W-:Y:S02]  /*05b0*/  IMAD.MOV.U32 R6, RZ, RZ, R8 ;  /* 0x000000ffff067224 */ /* 0x000fe400078e0008 */
[----:B------:R-:W-:-:S06]  /*05c0*/  IMAD.HI.U32 R3, R3, R9, R2 ;  /* 0x0000000903037227 */ /* 0x000fcc00078e0002 */
[----:B------:R-:W-:-:S04]  /*05d0*/  IMAD.HI.U32 R3, R3, R6, RZ ;  /* 0x0000000603037227 */ /* 0x000fc800078e00ff */
[----:B------:R-:W-:-:S05]  /*05e0*/  IMAD R0, R3, R0, R6 ;  /* 0x0000000003007224 */ /* 0x000fca00078e0206 */
[----:B------:R-:W-:-:S13]  /*05f0*/  ISETP.GT.U32.AND P1, PT, R7, R0, PT ;  /* 0x000000000700720c */ /* 0x000fda0003f24070 */
[----:B------:R-:W-:Y:S02]  /*0600*/  @!P1 IMAD.IADD R0, R0, 0x1, -R7 ;  /* 0x0000000100009824 */ /* 0x000fe400078e0a07 */
[----:B------:R-:W-:Y:S01]  /*0610*/  @!P1 VIADD R3, R3, 0x1 ;  /* 0x0000000103039836 */ /* 0x000fe20000000000 */
[----:B------:R-:W-:Y:S02]  /*0620*/  ISETP.NE.AND P1, PT, R4, RZ, PT ;  /* 0x000000ff0400720c */ /* 0x000fe40003f25270 */
[----:B------:R-:W-:Y:S02]  /*0630*/  ISETP.GE.U32.AND P0, PT, R0, R7, PT ;  /* 0x000000070000720c */ /* 0x000fe40003f06070 */
[----:B------:R-:W-:-:S04]  /*0640*/  LOP3.LUT R0, R5, R4, RZ, 0x3c, !PT ;  /* 0x0000000405007212 */ /* 0x000fc800078e3cff */
[----:B------:R-:W-:Y:S01]  /*0650*/  ISETP.GE.AND P2, PT, R0, RZ, PT ;  /* 0x000000ff0000720c */ /* 0x000fe20003f46270 */
[----:B------:R-:W-:-:S06]  /*0660*/  VIADD R0, R16, 0xff ;  /* 0x000000ff10007836 */ /* 0x000fcc0000000000 */
[----:B------:R-:W-:-:S04]  /*0670*/  @P0 VIADD R3, R3, 0x1 ;  /* 0x0000000103030836 */ /* 0x000fc80000000000 */
[----:B------:R-:W-:Y:S01]  /*0680*/  IMAD.MOV.U32 R2, RZ, RZ, R3 ;  /* 0x000000ffff027224 */ /* 0x000fe200078e0003 */
[----:B------:R-:W-:-:S03]  /*0690*/  SHF.R.S32.HI R3, RZ, 0x1f, R0 ;  /* 0x0000001fff037819 */ /* 0x000fc60000011400 */
[----:B------:R-:W-:Y:S01]  /*06a0*/  @!P2 IMAD.MOV R2, RZ, RZ, -R2 ;  /* 0x000000ffff02a224 */ /* 0x000fe200078e0a02 */
[----:B------:R-:W-:Y:S02]  /*06b0*/  @!P1 LOP3.LUT R2, RZ, R4, RZ, 0x33, !PT ;  /* 0x00000004ff029212 */ /* 0x000fe400078e33ff */
[----:B------:R-:W-:-:S03]  /*06c0*/  LEA.HI R3, R3, R0, RZ, 0x8 ;  /* 0x0000000003037211 */ /* 0x000fc600078f40ff */
[----:B------:R-:W-:Y:S02]  /*06d0*/  IMAD.SHL.U32 R6, R2, 0x8, RZ ;  /* 0x0000000802067824 */ /* 0x000fe400078e00ff */
[----:B------:R-:W-:-:S03]  /*06e0*/  IMAD.MOV R2, RZ, RZ, -R2 ;  /* 0x000000ffff027224 */ /* 0x000fc600078e0a02 */
[----:B------:R-:W-:Y:S01]  /*06f0*/  LEA.HI.SX32 R3, R3, -R6, 0x18 ;  /* 0x8000000603037211 */ /* 0x000fe200078fc2ff */
[----:B------:R-:W-:-:S03]  /*0700*/  IMAD R4, R4, R2, R5 ;  /* 0x0000000204047224 */ /* 0x000fc600078e0205 */
[----:B------:R-:W-:Y:S02]  /*0710*/  VIMNMX R11, R3, 0x8, PT ;  /* 0x00000008030b7848 */ /* 0x000fe40003fe0100 */
[----:B------:R-:W-:Y:S02]  /*0720*/  IABS R9, R4 ;  /* 0x0000000400097213 */ /* 0x000fe40000000000 */
[----:B------:R-:W-:-:S04]  /*0730*/  IABS R7, R11 ;  /* 0x0000000b00077213 */ /* 0x000fc80000000000 */
[----:B------:R-:W1:Y:S08]  /*0740*/  I2F.RP R0, R7 ;  /* 0x0000000700007306 */ /* 0x000e700000209400 */
[----:B-1----:R-:W1:Y:S02]  /*0750*/  MUFU.RCP R0, R0 ;  /* 0x0000000000007308 */ /* 0x002e640000001000 */
[----:B-1----:R-:W-:-:S06]  /*0760*/  VIADD R3, R0, 0xffffffe ;  /* 0x0ffffffe00037836 */ /* 0x002fcc0000000000 */
[----:B------:R-:W1:Y:S02]  /*0770*/  F2I.FTZ.U32.TRUNC.NTZ R3, R3 ;  /* 0x0000000300037305 */ /* 0x000e64000021f000 */
[----:B-1----:R-:W-:-:S04]  /*0780*/  IMAD.MOV R8, RZ, RZ, -R3 ;  /* 0x000000ffff087224 */ /* 0x002fc800078e0a03 */
[----:B------:R-:W-:Y:S01]  /*0790*/  IMAD.MOV.U32 R2, RZ, RZ, R8 ;  /* 0x000000ffff027224 */ /* 0x000fe200078e0008 */
[----:B------:R-:W-:-:S03]  /*07a0*/  IABS R8, R11 ;  /* 0x0000000b00087213 */ /* 0x000fc60000000000 */
[----:B------:R-:W-:Y:S02]  /*07b0*/  IMAD R5, R2, R7, RZ ;  /* 0x0000000702057224 */ /* 0x000fe400078e02ff */
[----:B------:R-:W-:Y:S02]  /*07c0*/  IMAD.MOV.U32 R2, RZ, RZ, RZ ;  /* 0x000000ffff027224 */ /* 0x000fe400078e00ff */
[----:B------:R-:W-:Y:S02]  /*07d0*/  IMAD.MOV R0, RZ, RZ, -R8 ;  /* 0x000000ffff007224 */ /* 0x000fe400078e0a08 */
        /* <DEDUP_REMOVED lines=9> */
[----:B------:R-:W-:-:S07]  /*0870*/  ISETP.GE.AND P2, PT, R0, RZ, PT ;  /* 0x000000ff0000720c */ /* 0x000fce0003f46270 */
[----:B------:R-:W-:Y:S01]  /*0880*/  @P0 VIADD R2, R2, 0x1 ;  /* 0x0000000102020836 */ /* 0x000fe20000000000 */
[----:B------:R-:W-:-:S05]  /*0890*/  ISETP.GE.AND P0, PT, R243, 0x20, PT ;  /* 0x00000020f300780c */ /* 0x000fca0003f06270 */
[----:B------:R-:W-:Y:S01]  /*08a0*/  @!P2 IMAD.MOV R2, RZ, RZ, -R2 ;  /* 0x000000ffff02a224 */ /* 0x000fe200078e0a02 */
[----:B------:R-:W-:-:S05]  /*08b0*/  @!P1 LOP3.LUT R2, RZ, R11, RZ, 0x33, !PT ;  /* 0x0000000bff029212 */ /* 0x000fca00078e33ff */
[----:B------:R-:W-:Y:S02]  /*08c0*/  IMAD.MOV R0, RZ, RZ, -R2 ;  /* 0x000000ffff007224 */ /* 0x000fe400078e0a02 */
[----:B------:R-:W-:Y:S02]  /*08d0*/  IMAD.SHL.U32 R5, R2, 0x100, RZ ;  /* 0x0000010002057824 */ /* 0x000fe400078e00ff */
[----:B------:R-:W-:Y:S01]  /*08e0*/  IMAD R0, R11, R0, R4 ;  /* 0x000000000b007224 */ /* 0x000fe200078e0204 */
[----:B0-----:R-:W-:-:S03]  /*08f0*/  LOP3.LUT R4, R152, 0xe0, RZ, 0xc0, !PT ;  /* 0x000000e098047812 */ /* 0x001fc600078ec0ff */
[----:B------:R-:W-:Y:S01]  /*0900*/  IMAD.IADD R3, R6, 0x1, R0 ;  /* 0x0000000106037824 */ /* 0x000fe200078e0200 */
[----:B------:R-:W-:-:S05]  /*0910*/  LOP3.LUT R0, R152, 0xff, RZ, 0xc0, !PT ;  /* 0x000000ff98007812 */ /* 0x000fca00078ec0ff */
[----:B------:R-:W-:-:S05]  /*0920*/  IMAD R20, R3, 0x100, R0 ;  /* 0x0000010003147824 */ /* 0x000fca00078e0200 */
[----:B------:R0:W-:Y:S01]  /*0930*/  STL [R1+0x21c], R20 ;  /* 0x00021c1401007387 */ /* 0x0001e20000100800 */
[----:B------:R-:W-:Y:S05]  /*0940*/  @!P0 BRA `(.L_x_0) ;  /* 0x0000007000f88947 */ /* 0x000fea0003800000 */
[----:B------:R-:W-:Y:S01]  /*0950*/  IABS R19, R16 ;  /* 0x0000001000137213 */ /* 0x000fe20000000000 */
[----:B------:R-:W-:Y:S01]  /*0960*/  IMAD.SHL.U32 R0, R0, 0x2, RZ ;  /* 0x0000000200007824 */ /* 0x000fe200078e00ff */
[----:B------:R-:W-:Y:S01]  /*0970*/  IABS R2, R17 ;  /* 0x0000001100027213 */ /* 0x000fe20000000000 */
[----:B------:R-:W-:Y:S01]  /*0980*/  ULDC UR4, c[0x0][0x234] ;  /* 0x00008d0000047ab9 */ /* 0x000fe20000000800 */
[----:B------:R-:W1:Y:S01]  /*0990*/  I2F.RP R10, R19 ;  /* 0x00000013000a7306 */ /* 0x000e620000209400 */
[----:B------:R-:W-:Y:S01]  /*09a0*/  LEA.HI R14, R4, R5, RZ, 0x1b ;  /* 0x00000005040e7211 */ /* 0x000fe200078fd8ff */
[----:B------:R-:W-:Y:S01]  /*09b0*/  ULDC.64 UR6, c[0x0][0x210] ;  /* 0x0000840000067ab9 */ /* 0x000fe20000000a00 */
[----:B------:R-:W-:Y:S01]  /*09c0*/  ISETP.GE.AND P3, PT, R20, RZ, PT ;  /* 0x000000ff1400720c */ /* 0x000fe20003f66270 */
[----:B------:R-:W-:Y:S01]  /*09d0*/  ULDC UR8, c[0x0][0x230] ;  /* 0x00008c0000087ab9 */ /* 0x000fe20000000800 */
[----:B------:R-:W-:Y:S01]  /*09e0*/  IABS R71, R14 ;  /* 0x0000000e00477213 */ /* 0x000fe20000000000 */
[----:B------:R-:W-:Y:S01]  /*09f0*/  VIADD R18, R14, 0xe0 ;  /* 0x000000e00e127836 */ /* 0x000fe20000000000 */
[----:B------:R-:W-:Y:S01]  /*0a00*/  LOP3.LUT R215, R152, 0x1f, RZ, 0xc0, !PT ;  /* 0x0000001f98d77812 */ /* 0x000fe200078ec0ff */
[----:B------:R-:W2:Y:S01]  /*0a10*/  I2F.RP R3, R2 ;  /* 0x0000000200037306 */ /* 0x000ea20000209400 */
[----:B------:R-:W-:Y:S01]  /*0a20*/  VIADD R22, R14, 0x80 ;  /* 0x000000800e167836 */ /* 0x000fe20000000000 */
[----:B------:R-:W-:-:S02]  /*0a30*/  CS2R R76, SRZ ;  /* 0x00000000004c7805 */ /* 0x000fc4000001ff00 */
[----:B------:R-:W-:Y:S01]  /*0a40*/  IABS R15, R18 ;  /* 0x00000012000f7213 */ /* 0x000fe20000000000 */
[C---:B------:R-:W-:Y:S01]  /*0a50*/  VIADD R24, R14.reuse, 0x28 ;  /* 0x000000280e187836 */ /* 0x040fe20000000000 */
[----:B------:R-:W-:Y:S02]  /*0a60*/  CS2R R78, SRZ ;  /* 0x00000000004e7805 */ /* 0x000fe4000001ff00 */
[----:B------:R-:W-:Y:S01]  /*0a70*/  IABS R39, R22 ;  /* 0x0000001600277213 */ /* 0x000fe20000000000 */
[C---:B------:R-:W-:Y:S01]  /*0a80*/  VIADD R26, R14.reuse, 0x18 ;  /* 0x000000180e1a7836 */ /* 0x040fe20000000000 */
[----:B-1----:R-:W1:Y:S01]  /*0a90*/  MUFU.RCP R10, R10 ;  /* 0x0000000a000a7308 */ /* 0x002e620000001000 */
[----:B------:R-:W-:Y:S01]  /*0aa0*/  IABS R61, R24 ;  /* 0x00000018003d7213 */ /* 0x000fe20000000000 */
[C---:B------:R-:W-:Y:S01]  /*0ab0*/  VIADD R28, R14.reuse, 0x10 ;  /* 0x000000100e1c7836 */ /* 0x040fe20000000000 */
[----:B------:R-:W-:Y:S01]  /*0ac0*/  CS2R R80, SRZ ;  /* 0x0000000000507805 */ /* 0x000fe2000001ff00 */
[----:B------:R-:W-:Y:S01]  /*0ad0*/  VIADD R30, R14, 0x8 ;  /* 0x000000080e1e7836 */ /* 0x000fe20000000000 */
[----:B------:R-:W-:-:S02]  /*0ae0*/  IABS R65, R26 ;  /* 0x0000001a00417213 */ /* 0x000fc40000000000 */
[----:B------:R-:W-:Y:S02]  /*0af0*/  CS2R R82, SRZ ;  /* 0x0000000000527805 */ /* 0x000fe4000001ff00 */
[----:B------:R-:W-:Y:S01]  /*0b00*/  IABS R67, R28 ;  /* 0x0000001c00437213 */ /* 0x000fe20000000000 */
[----:B--2---:R-:W2:Y:S01]  /*0b10*/  MUFU.RCP R3, R3 ;  /* 0x0000000300037308 */ /* 0x004ea20000001000 */
[----:B------:R-:W-:Y:S02]  /*0b20*/  IABS R69, R30 ;  /* 0x0000001e00457213 */ /* 0x000fe40000000000 */
[----:B------:R-:W-:Y:S02]  /*0b30*/  CS2R R84, SRZ ;  /* 0x0000000000547805 */ /* 0x000fe4000001ff00 */
[----:B------:R-:W-:Y:S02]  /*0b40*/  CS2R R86, SRZ ;  /* 0x0000000000567805 */ /* 0x000fe4000001ff00 */
[----:B------:R-:W-:-:S02]  /*0b50*/  CS2R R88, SRZ ;  /* 0x0000000000587805 */ /* 0x000fc4000001ff00 */
[----:B------:R-:W-:Y:S02]  /*0b60*/  CS2R R90, SRZ ;  /* 0x00000000005a7805 */ /* 0x000fe4000001ff00 */
[----:B------:R-:W-:Y:S02]  /*0b70*/  CS2R R92, SRZ ;  /* 0x00000000005c7805 */ /* 0x000fe4000001ff00 */
[----:B------:R-:W-:Y:S02]  /*0b80*/  CS2R R94, SRZ ;  /* 0x00000000005e7805 */ /* 0x000fe4000001ff00 */
[----:B------:R-:W-:Y:S01]  /*0b90*/  CS2R R96, SRZ ;  /* 0x0000000000607805 */ /* 0x000fe2000001ff00 */
[----:B-1----:R-:W-:Y:S01]  /*0ba0*/  VIADD R8, R10, 0xffffffe ;  /* 0x0ffffffe0a087836 */ /* 0x002fe20000000000 */
[----:B------:R-:W-:Y:S01]  /*0bb0*/  IABS R10, R20 ;  /* 0x00000014000a7213 */ /* 0x000fe20000000000 */
[----:B0-----:R-:W-:Y:S01]  /*0bc0*/  VIADD R20, R14, 0x88 ;  /* 0x000000880e147836 */ /* 0x001fe20000000000 */
[----:B------:R-:W-:Y:S01]  /*0bd0*/  CS2R R98, SRZ ;  /* 0x0000000000627805 */ /* 0x000fe2000001ff00 */
[----:B------:R0:W1:Y:S01]  /*0be0*/  F2I.FTZ.U32.TRUNC.NTZ R9, R8 ;  /* 0x0000000800097305 */ /* 0x000062000021f000 */
[----:B------:R-:W-:-:S02]  /*0bf0*/  CS2R R100, SRZ ;  /* 0x0000000000647805 */ /* 0x000fc4000001ff00 */
[----:B------:R-:W-:Y:S02]  /*0c00*/  CS2R R102, SRZ ;  /* 0x0000000000667805 */ /* 0x000fe4000001ff00 */
[----:B------:R-:W-:Y:S01]  /*0c10*/  IABS R37, R20 ;  /* 0x0000001400257213 */ /* 0x000fe20000000000 */
[----:B--2---:R-:W-:Y:S01]  /*0c20*/  VIADD R6, R3, 0xffffffe ;  /* 0x0ffffffe03067836 */ /* 0x004fe20000000000 */
[----:B------:R-:W-:Y:S01]  /*0c30*/  CS2R R104, SRZ ;  /* 0x0000000000687805 */ /* 0x000fe2000001ff00 */
[----:B------:R-:W-:Y:S01]  /*0c40*/  VIADD R3, R14, 0xf8 ;  /* 0x000000f80e037836 */ /* 0x000fe20000000000 */
[----:B------:R-:W-:Y:S01]  /*0c50*/  CS2R R106, SRZ ;  /* 0x00000000006a7805 */ /* 0x000fe2000001ff00 */
[----:B------:R2:W3:Y:S01]  /*0c60*/  F2I.FTZ.U32.TRUNC.NTZ R7, R6 ;  /* 0x0000000600077305 */ /* 0x0004e2000021f000 */
[----:B0-----:R-:W-:Y:S01]  /*0c70*/  IMAD.MOV.U32 R8, RZ, RZ, RZ ;  /* 0x000000ffff087224 */ /* 0x001fe200078e00ff */
[----:B------:R-:W-:Y:S02]  /*0c80*/  CS2R R108, SRZ ;  /* 0x00000000006c7805 */ /* 0x000fe4000001ff00 */
[----:B------:R-:W-:-:S02]  /*0c90*/  IABS R4, R3 ;  /* 0x0000000300047213 */ /* 0x000fc40000000000 */
[----:B------:R-:W-:Y:S02]  /*0ca0*/  CS2R R110, SRZ ;  /* 0x00000000006e7805 */ /* 0x000fe4000001ff00 */
[----:B------:R-:W-:Y:S02]  /*0cb0*/  ISETP.GE.AND P4, PT, R3, RZ, PT ;  /* 0x000000ff0300720c */ /* 0x000fe40003f86270 */
[----:B------:R-:W-:Y:S01]  /*0cc0*/  CS2R R112, SRZ ;  /* 0x0000000000707805 */ /* 0x000fe2000001ff00 */
[--C-:B-1----:R-:W-:Y:S01]  /*0cd0*/  IMAD.MOV R12, RZ, RZ, -R9.reuse ;  /* 0x000000ffff0c7224 */ /* 0x102fe200078e0a09 */
[----:B------:R-:W-:Y:S01]  /*0ce0*/  CS2R R114, SRZ ;  /* 0x0000000000727805 */ /* 0x000fe2000001ff00 */
[----:B--2---:R-:W-:Y:S01]  /*0cf0*/  IMAD.MOV.U32 R6, RZ, RZ, RZ ;  /* 0x000000ffff067224 */ /* 0x004fe200078e00ff */
[----:B------:R-:W-:Y:S01]  /*0d00*/  CS2R R116, SRZ ;  /* 0x0000000000747805 */ /* 0x000fe2000001ff00 */
[----:B------:R-:W-:Y:S01]  /*0d10*/  IMAD R11, R12, R19, RZ ;  /* 0x000000130c0b7224 */ /* 0x000fe200078e02ff */
[----:B------:R-:W-:Y:S01]  /*0d20*/  CS2R R118, SRZ ;  /* 0x0000000000767805 */ /* 0x000fe2000001ff00 */
[----:B------:R-:W-:Y:S01]  /*0d30*/  VIADD R12, R14, 0xe8 ;  /* 0x000000e80e0c7836 */ /* 0x000fe20000000000 */
[----:B------:R-:W-:Y:S01]  /*0d40*/  CS2R R120, SRZ ;  /* 0x0000000000787805 */ /* 0x000fe2000001ff00 */
[----:B------:R-:W-:Y:S01]  /*0d50*/  IMAD.HI.U32 R9, R9, R11, R8 ;  /* 0x0000000b09097227 */ /* 0x000fe200078e0008 */
[----:B------:R-:W-:-:S02]  /*0d60*/  CS2R R122, SRZ ;  /* 0x00000000007a7805 */ /* 0x000fc4000001ff00 */
[----:B------:R-:W-:Y:S02]  /*0d70*/  CS2R R124, SRZ ;  /* 0x00000000007c7805 */ /* 0x000fe4000001ff00 */
[----:B------:R-:W-:Y:S01]  /*0d80*/  IABS R13, R12 ;  /* 0x0000000c000d7213 */ /* 0x000fe20000000000 */
[----:B---3--:R-:W-:Y:S01]  /*0d90*/  IMAD.MOV R11, RZ, RZ, -R7 ;  /* 0x000000ffff0b7224 */ /* 0x008fe200078e0a07 */
[----:B------:R-:W-:Y:S01]  /*0da0*/  ISETP.GE.AND P2, PT, R12, RZ, PT ;  /* 0x000000ff0c00720c */ /* 0x000fe20003f46270 */
[----:B------:R-:W-:Y:S01]  /*0db0*/  IMAD.HI.U32 R9, R9, R10, RZ ;  /* 0x0000000a09097227 */ /* 0x000fe200078e00ff */
[----:B------:R-:W-:Y:S02]  /*0dc0*/  CS2R R126, SRZ ;  /* 0x00000000007e7805 */ /* 0x000fe4000001ff00 */
[----:B------:R-:W-:Y:S02]  /*0dd0*/  CS2R R128, SRZ ;  /* 0x0000000000807805 */ /* 0x000fe4000001ff00 */
[----:B------:R-:W-:Y:S01]  /*0de0*/  CS2R R130, SRZ ;  /* 0x0000000000827805 */ /* 0x000fe2000001ff00 */
[----:B------:R-:W-:Y:S01]  /*0df0*/  IMAD.MOV R8, RZ, RZ, -R9 ;  /* 0x000000ffff087224 */ /* 0x000fe200078e0a09 */
[----:B------:R-:W-:Y:S01]  /*0e00*/  CS2R R132, SRZ ;  /* 0x0000000000847805 */ /* 0x000fe2000001ff00 */
[----:B------:R-:W-:Y:S01]  /*0e10*/  IMAD R9, R11, R2, RZ ;  /* 0x000000020b097224 */ /* 0x000fe200078e02ff */
[----:B------:R-:W-:Y:S01]  /*0e20*/  CS2R R134, SRZ ;  /* 0x0000000000867805 */ /* 0x000fe2000001ff00 */
[----:B------:R-:W-:Y:S01]  /*0e30*/  IMAD R8, R19, R8, R10 ;  /* 0x0000000813087224 */ /* 0x000fe200078e020a */
[----:B------:R-:W-:Y:S01]  /*0e40*/  CS2R R136, SRZ ;  /* 0x0000000000887805 */ /* 0x000fe2000001ff00 */
[----:B------:R-:W-:Y:S01]  /*0e50*/  IMAD.HI.U32 R6, R7, R9, R6 ;  /* 0x0000000907067227 */ /* 0x000fe200078e0006 */
[----:B------:R-:W-:-:S02]  /*0e60*/  CS2R R138, SRZ ;  /* 0x00000000008a7805 */ /* 0x000fc4000001ff00 */
[----:B------:R-:W-:Y:S02]  /*0e70*/  CS2R R140, SRZ ;  /* 0x00000000008c7805 */ /* 0x000fe4000001ff00 */
[----:B------:R-:W-:Y:S01]  /*0e80*/  ISETP.GT.U32.AND P0, PT, R19, R8, PT ;  /* 0x000000081300720c */ /* 0x000fe20003f04070 */
[----:B------:R-:W-:Y:S01]  /*0e90*/  IMAD.MOV.U32 R11, RZ, RZ, R4 ;  /* 0x000000ffff0b7224 */ /* 0x000fe200078e0004 */
[----:B------:R-:W-:Y:S01]  /*0ea0*/  CS2R R142, SRZ ;  /* 0x00000000008e7805 */ /* 0x000fe2000001ff00 */
[----:B------:R-:W-:Y:S01]  /*0eb0*/  VIADD R10, R14, 0xf0 ;  /* 0x000000f00e0a7836 */ /* 0x000fe20000000000 */
[----:B------:R-:W-:Y:S01]  /*0ec0*/  CS2R R144, SRZ ;  /* 0x0000000000907805 */ /* 0x000fe2000001ff00 */
[----:B------:R-:W-:Y:S01]  /*0ed0*/  IMAD.HI.U32 R4, R6, R11, RZ ;  /* 0x0000000b06047227 */ /* 0x000fe200078e00ff */
[----:B------:R-:W-:Y:S02]  /*0ee0*/  CS2R R146, SRZ ;  /* 0x0000000000927805 */ /* 0x000fe4000001ff00 */
[----:B------:R-:W-:-:S02]  /*0ef0*/  CS2R R148, SRZ ;  /* 0x0000000000947805 */ /* 0x000fc4000001ff00 */
[----:B------:R-:W-:Y:S01]  /*0f00*/  IABS R9, R10 ;  /* 0x0000000a00097213 */ /* 0x000fe20000000000 */
[----:B------:R-:W-:Y:S01]  /*0f10*/  IMAD.MOV R4, RZ, RZ, -R4 ;  /* 0x000000ffff047224 */ /* 0x000fe200078e0a04 */
[----:B------:R-:W-:Y:S01]  /*0f20*/  CS2R R150, SRZ ;  /* 0x0000000000967805 */ /* 0x000fe2000001ff00 */
[----:B------:R-:W-:Y:S01]  /*0f30*/  IMAD.HI.U32 R7, R6, R13, RZ ;  /* 0x0000000d06077227 */ /* 0x000fe200078e00ff */
[----:B------:R-:W-:Y:S01]  /*0f40*/  UMOV UR5, URZ ;  /* 0x0000003f00057c82 */ /* 0x000fe20008000000 */
[----:B------:R-:W-:Y:S02]  /*0f50*/  UMOV UR11, 0x80000020 ;  /* 0x80000020000b7882 */ /* 0x000fe40000000000 */
[----:B------:R-:W-:Y:S02]  /*0f60*/  IMAD R3, R2, R4, R11 ;  /* 0x0000000402037224 */ /* 0x000fe400078e020b */
[----:B------:R-:W-:Y:S01]  /*0f70*/  @!P0 IMAD.IADD R8, R8, 0x1, -R19 ;  /* 0x0000000108088824 */ /* 0x000fe200078e0a13 */
[----:B------:R-:W-:Y:S01]  /*0f80*/  ISETP.GE.AND P0, PT, R10, RZ, PT ;  /* 0x000000ff0a00720c */ /* 0x000fe20003f06270 */
[----:B------:R-:W-:Y:S01]  /*0f90*/  IMAD.HI.U32 R4, R6, R9, RZ ;  /* 0x0000000906047227 */ /* 0x000fe200078e00ff */
[----:B------:R-:W-:-:S02]  /*0fa0*/  ISETP.GT.U32.AND P1, PT, R2, R3, PT ;  /* 0x000000030200720c */ /* 0x000fc40003f24070 */
[----:B------:R-:W-:Y:S01]  /*0fb0*/  ISETP.GT.U32.AND P5, PT, R19, R8, PT ;  /* 0x000000081300720c */ /* 0x000fe20003fa4070 */
[----:B------:R-:W-:Y:S02]  /*0fc0*/  IMAD.MOV R4, RZ, RZ, -R4 ;  /* 0x000000ffff047224 */ /* 0x000fe400078e0a04 */
[----:B------:R-:W-:Y:S02]  /*0fd0*/  IMAD.MOV R7, RZ, RZ, -R7 ;  /* 0x000000ffff077224 */ /* 0x000fe400078e0a07 */
[----:B------:R-:W-:Y:S02]  /*0fe0*/  IMAD R9, R2, R4, R9 ;  /* 0x0000000402097224 */ /* 0x000fe400078e0209 */
[----:B------:R-:W-:-:S03]  /*0ff0*/  IMAD.HI.U32 R4, R6, R15, RZ ;  /* 0x0000000f06047227 */ /* 0x000fc600078e00ff */
[----:B------:R-:W-:Y:S01]  /*1000*/  ISETP.GT.U32.AND P6, PT, R2, R9, PT ;  /* 0x000000090200720c */ /* 0x000fe20003fc4070 */
[----:B------:R-:W-:Y:S02]  /*1010*/  @!P1 IMAD.IADD R3, R3, 0x1, -R2 ;  /* 0x0000000103039824 */ /* 0x000fe400078e0a02 */
[----:B------:R-:W-:Y:S01]  /*1020*/  @!P5 IMAD.IADD R8, R8, 0x1, -R19 ;  /* 0x000000010808d824 */ /* 0x000fe200078e0a13 */
[----:B------:R-:W-:Y:S01]  /*1030*/  ISETP.NE.AND P5, PT, R16, RZ, PT ;  /* 0x000000ff1000720c */ /* 0x000fe20003fa5270 */
[C---:B------:R-:W-:Y:S01]  /*1040*/  IMAD R11, R2.reuse, R7, R13 ;  /* 0x00000007020b7224 */ /* 0x040fe200078e020d */
[C---:B------:R-:W-:Y:S01]  /*1050*/  ISETP.GT.U32.AND P1, PT, R2.reuse, R3, PT ;  /* 0x000000030200720c */ /* 0x040fe20003f24070 */
[----:B------:R-:W-:Y:S02]  /*1060*/  IMAD.MOV.U32 R7, RZ, RZ, R8 ;  /* 0x000000ffff077224 */ /* 0x000fe400078e0008 */
[----:B------:R-:W-:Y:S02]  /*1070*/  IMAD.MOV R4, RZ, RZ, -R4 ;  /* 0x000000ffff047224 */ /* 0x000fe400078e0a04 */
[----:B------:R-:W-:Y:S01]  /*1080*/  @!P3 IMAD.MOV R7, RZ, RZ, -R7 ;  /* 0x000000ffff07b224 */ /* 0x000fe200078e0a07 */
[C---:B------:R-:W-:Y:S01]  /*1090*/  ISETP.GT.U32.AND P3, PT, R2.reuse, R11, PT ;  /* 0x0000000b0200720c */ /* 0x040fe20003f64070 */
[----:B------:R-:W-:-:S02]  /*10a0*/  IMAD R13, R2, R4, R15 ;  /* 0x00000004020d7224 */ /* 0x000fc400078e020f */
[C---:B------:R-:W-:Y:S02]  /*10b0*/  VIADD R10, R14.reuse, 0xd8 ;  /* 0x000000d80e0a7836 */ /* 0x040fe40000000000 */
[----:B------:R-:W-:Y:S01]  /*10c0*/  VIADD R12, R14, 0xd0 ;  /* 0x000000d00e0c7836 */ /* 0x000fe20000000000 */
[----:B------:R-:W-:Y:S01]  /*10d0*/  @!P5 LOP3.LUT R7, RZ, R16, RZ, 0x33, !PT ;  /* 0x00000010ff07d212 */ /* 0x000fe200078e33ff */
[--C-:B------:R-:W-:Y:S01]  /*10e0*/  @!P1 IMAD.IADD R3, R3, 0x1, -R2.reuse ;  /* 0x0000000103039824 */ /* 0x100fe200078e0a02 */
[----:B------:R-:W-:Y:S01]  /*10f0*/  ISETP.GT.U32.AND P1, PT, R2, R13, PT ;  /* 0x0000000d0200720c */ /* 0x000fe20003f24070 */
[--C-:B------:R-:W-:Y:S01]  /*1100*/  @!P6 IMAD.IADD R9, R9, 0x1, -R2.reuse ;  /* 0x000000010909e824 */ /* 0x100fe200078e0a02 */
[----:B------:R-:W-:Y:S01]  /*1110*/  IABS R8, R10 ;  /* 0x0000000a00087213 */ /* 0x000fe20000000000 */
[----:B------:R-:W-:Y:S01]  /*1120*/  @!P4 IMAD.MOV R3, RZ, RZ, -R3 ;  /* 0x000000ffff03c224 */ /* 0x000fe200078e0a03 */
[----:B------:R-:W-:Y:S01]  /*1130*/  IABS R19, R12 ;  /* 0x0000000c00137213 */ /* 0x000fe20000000000 */
[----:B------:R-:W-:Y:S01]  /*1140*/  @!P3 IMAD.IADD R11, R11, 0x1, -R2 ;  /* 0x000000010b0bb824 */ /* 0x000fe200078e0a02 */
[----:B------:R-:W-:Y:S01]  /*1150*/  ISETP.GE.AND P6, PT, R18, RZ, PT ;  /* 0x000000ff1200720c */ /* 0x000fe20003fc6270 */
[----:B------:R-:W-:Y:S01]  /*1160*/  IMAD.MOV.U32 R15, RZ, RZ, R8 ;  /* 0x000000ffff0f7224 */ /* 0x000fe200078e0008 */
[----:B------:R-:W-:Y:S01]  /*1170*/  ISETP.GT.U32.AND P5, PT, R2, R9, PT ;  /* 0x000000090200720c */ /* 0x000fe20003fa4070 */
[----:B------:R-:W-:Y:S01]  /*1180*/  IMAD.HI.U32 R8, R6, R19, RZ ;  /* 0x0000001306087227 */ /* 0x000fe200078e00ff */
[----:B------:R-:W-:-:S02]  /*1190*/  ISETP.GT.U32.AND P3, PT, R2, R11, PT ;  /* 0x0000000b0200720c */ /* 0x000fc40003f64070 */
[----:B------:R-:W-:Y:S01]  /*11a0*/  ISETP.GE.AND P4, PT, R10, RZ, PT ;  /* 0x000000ff0a00720c */ /* 0x000fe20003f86270 */
[----:B------:R-:W-:-:S04]  /*11b0*/  IMAD.HI.U32 R4, R6, R15, RZ ;  /* 0x0000000f06047227 */ /* 0x000fc800078e00ff */
[----:B------:R-:W-:Y:S02]  /*11c0*/  @!P1 IMAD.IADD R13, R13, 0x1, -R2 ;  /* 0x000000010d0d9824 */ /* 0x000fe400078e0a02 */
[----:B------:R-:W-:Y:S02]  /*11d0*/  IMAD.MOV R4, RZ, RZ, -R4 ;  /* 0x000000ffff047224 */ /* 0x000fe400078e0a04 */
[----:B------:R-:W-:Y:S01]  /*11e0*/  IMAD.MOV R8, RZ, RZ, -R8 ;  /* 0x000000ffff087224 */ /* 0x000fe200078e0a08 */
[C---:B------:R-:W-:Y:S01]  /*11f0*/  ISETP.GT.U32.AND P1, PT, R2.reuse, R13, PT ;  /* 0x0000000d0200720c */ /* 0x040fe20003f24070 */
[C---:B------:R-:W-:Y:S02]  /*1200*/  IMAD R15, R2.reuse, R4, R15 ;  /* 0x00000004020f7224 */ /* 0x040fe400078e020f */
[----:B------:R-:W-:Y:S02]  /*1210*/  @!P3 IMAD.IADD R11, R11, 0x1, -R2 ;  /* 0x000000010b0bb824 */ /* 0x000fe400078e0a02 */
[C---:B------:R-:W-:Y:S01]  /*1220*/  IMAD R19, R2.reuse, R8, R19 ;  /* 0x0000000802137224 */ /* 0x040fe200078e0213 */
[----:B------:R-:W-:Y:S01]  /*1230*/  ISETP.GT.U32.AND P3, PT, R2, R15, PT ;  /* 0x0000000f0200720c */ /* 0x000fe20003f64070 */
[----:B------:R-:W-:-:S02]  /*1240*/  VIADD R4, R14, 0xc8 ;  /* 0x000000c80e047836 */ /* 0x000fc40000000000 */
[--C-:B------:R-:W-:Y:S01]  /*1250*/  @!P5 IMAD.IADD R9, R9, 0x1, -R2.reuse ;  /* 0x000000010909d824 */ /* 0x100fe200078e0a02 */
[----:B------:R-:W-:Y:S01]  /*1260*/  ISETP.GE.AND P5, PT, R12, RZ, PT ;  /* 0x000000ff0c00720c */ /* 0x000fe20003fa6270 */
[----:B------:R-:W-:Y:S01]  /*1270*/  VIADD R10, R14, 0xb8 ;  /* 0x000000b80e0a7836 */ /* 0x000fe20000000000 */
[----:B------:R-:W-:Y:S01]  /*1280*/  IABS R21, R4 ;  /* 0x0000000400157213 */ /* 0x000fe20000000000 */
[--C-:B------:R-:W-:Y:S02]  /*1290*/  @!P1 IMAD.IADD R13, R13, 0x1, -R2.reuse ;  /* 0x000000010d0d9824 */ /* 0x100fe400078e0a02 */
[----:B------:R-:W-:Y:S01]  /*12a0*/  @!P0 IMAD.MOV R9, RZ, RZ, -R9 ;  /* 0x000000ffff098224 */ /* 0x000fe200078e0a09 */
[----:B------:R-:W-:Y:S01]  /*12b0*/  ISETP.GE.AND P0, PT, R4, RZ, PT ;  /* 0x000000ff0400720c */ /* 0x000fe20003f06270 */
[----:B------:R-:W-:Y:S01]  /*12c0*/  @!P6 IMAD.MOV R13, RZ, RZ, -R13 ;  /* 0x000000ffff0de224 */ /* 0x000fe200078e0a0d */
[----:B------:R-:W-:Y:S01]  /*12d0*/  ISETP.GT.U32.AND P6, PT, R2, R19, PT ;  /* 0x000000130200720c */ /* 0x000fe20003fc4070 */
[----:B------:R-:W-:Y:S01]  /*12e0*/  @!P3 IMAD.IADD R15, R15, 0x1, -R2 ;  /* 0x000000010f0fb824 */ /* 0x000fe200078e0a02 */
[----:B------:R-:W-:Y:S01]  /*12f0*/  ISETP.GE.AND P1, PT, R10, RZ, PT ;  /* 0x000000ff0a00720c */ /* 0x000fe20003f26270 */
[----:B------:R-:W-:Y:S01]  /*1300*/  VIADD R8, R14, 0xc0 ;  /* 0x000000c00e087836 */ /* 0x000fe20000000000 */
[----:B------:R-:W-:Y:S01]  /*1310*/  IABS R25, R10 ;  /* 0x0000000a00197213 */ /* 0x000fe20000000000 */
[----:B------:R-:W-:Y:S01]  /*1320*/  IMAD.HI.U32 R4, R6, R21, RZ ;  /* 0x0000001506047227 */ /* 0x000fe200078e00ff */
[----:B------:R-:W-:-:S02]  /*1330*/  ISETP.GT.U32.AND P3, PT, R2, R15, PT ;  /* 0x0000000f0200720c */ /* 0x000fc40003f64070 */
[----:B------:R-:W-:Y:S01]  /*1340*/  IABS R23, R8 ;  /* 0x0000000800177213 */ /* 0x000fe20000000000 */
[----:B------:R-:W-:Y:S02]  /*1350*/  IMAD.MOV R10, RZ, RZ, -R4 ;  /* 0x000000ffff0a7224 */ /* 0x000fe400078e0a04 */
[----:B------:R-:W-:Y:S01]  /*1360*/  @!P2 IMAD.MOV R11, RZ, RZ, -R11 ;  /* 0x000000ffff0ba224 */ /* 0x000fe200078e0a0b */
[----:B------:R-:W-:Y:S01]  /*1370*/  ISETP.GE.AND P2, PT, R8, RZ, PT ;  /* 0x000000ff0800720c */ /* 0x000fe20003f46270 */
[----:B------:R-:W-:Y:S02]  /*1380*/  @!P6 IMAD.IADD R19, R19, 0x1, -R2 ;  /* 0x000000011313e824 */ /* 0x000fe400078e0a02 */
[----:B------:R-:W-:Y:S02]  /*1390*/  IMAD R21, R2, R10, R21 ;  /* 0x0000000a02157224 */ /* 0x000fe400078e0215 */
[----:B------:R-:W-:Y:S01]  /*13a0*/  IMAD.HI.U32 R8, R6, R23, RZ ;  /* 0x0000001706087227 */ /* 0x000fe200078e00ff */
[----:B------:R-:W-:-:S03]  /*13b0*/  ISETP.GT.U32.AND P6, PT, R2, R19, PT ;  /* 0x000000130200720c */ /* 0x000fc60003fc4070 */
[----:B------:R-:W-:Y:S01]  /*13c0*/  @!P3 IMAD.IADD R15, R15, 0x1, -R2 ;  /* 0x000000010f0fb824 */ /* 0x000fe200078e0a02 */
[----:B------:R-:W-:Y:S01]  /*13d0*/  ISETP.GT.U32.AND P3, PT, R2, R21, PT ;  /* 0x000000150200720c */ /* 0x000fe20003f64070 */
[C---:B------:R-:W-:Y:S02]  /*13e0*/  VIADD R16, R14.reuse, 0xa8 ;  /* 0x000000a80e107836 */ /* 0x040fe40000000000 */
[----:B------:R-:W-:Y:S02]  /*13f0*/  IMAD.MOV R8, RZ, RZ, -R8 ;  /* 0x000000ffff087224 */ /* 0x000fe400078e0a08 */
[----:B------:R-:W-:Y:S01]  /*1400*/  VIADD R12, R14, 0xb0 ;  /* 0x000000b00e0c7836 */ /* 0x000fe20000000000 */
[----:B------:R-:W-:Y:S01]  /*1410*/  IABS R29, R16 ;  /* 0x00000010001d7213 */ /* 0x000fe20000000000 */
[----:B------:R-:W-:Y:S02]  /*1420*/  IMAD R23, R2, R8, R23 ;  /* 0x0000000802177224 */ /* 0x000fe400078e0217 */
[----:B------:R-:W-:Y:S01]  /*1430*/  @!P6 IMAD.IADD R19, R19, 0x1, -R2 ;  /* 0x000000011313e824 */ /* 0x000fe200078e0a02 */
[----:B------:R-:W-:Y:S01]  /*1440*/  IABS R27, R12 ;  /* 0x0000000c001b7213 */ /* 0x000fe20000000000 */
[----:B------:R-:W-:Y:S01]  /*1450*/  IMAD.HI.U32 R4, R6, R25, RZ ;  /* 0x0000001906047227 */ /* 0x000fe200078e00ff */
[----:B------:R-:W-:-:S03]  /*1460*/  ISETP.GT.U32.AND P6, PT, R2, R23, PT ;  /* 0x000000170200720c */ /* 0x000fc60003fc4070 */
[----:B------:R-:W-:-:S04]  /*1470*/  IMAD.HI.U32 R8, R6, R29, RZ ;  /* 0x0000001d06087227 */ /* 0x000fc800078e00ff */
[----:B------:R-:W-:Y:S02]  /*1480*/  @!P3 IMAD.IADD R21, R21, 0x1, -R2 ;  /* 0x000000011515b824 */ /* 0x000fe400078e0a02 */
[----:B------:R-:W-:Y:S02]  /*1490*/  IMAD.MOV R4, RZ, RZ, -R4 ;  /* 0x000000ffff047224 */ /* 0x000fe400078e0a04 */
[----:B------:R-:W-:Y:S01]  /*14a0*/  IMAD.MOV R8, RZ, RZ, -R8 ;  /* 0x000000ffff087224 */ /* 0x000fe200078e0a08 */
[C---:B------:R-:W-:Y:S01]  /*14b0*/  ISETP.GT.U32.AND P3, PT, R2.reuse, R21, PT ;  /* 0x000000150200720c */ /* 0x040fe20003f64070 */
[C---:B------:R-:W-:Y:S02]  /*14c0*/  IMAD R25, R2.reuse, R4, R25 ;  /* 0x0000000402197224 */ /* 0x040fe400078e0219 */
[----:B------:R-:W-:Y:S02]  /*14d0*/  IMAD R29, R2, R8, R29 ;  /* 0x00000008021d7224 */ /* 0x000fe400078e021d */
[----:B------:R-:W-:-:S04]  /*14e0*/  IMAD.HI.U32 R4, R6, R27, RZ ;  /* 0x0000001b06047227 */ /* 0x000fc800078e00ff */
[----:B------:R-:W-:Y:S01]  /*14f0*/  @!P4 IMAD.MOV R15, RZ, RZ, -R15 ;  /* 0x000000ffff0fc224 */ /* 0x000fe200078e0a0f */
[C---:B------:R-:W-:Y:S01]  /*1500*/  ISETP.GT.U32.AND P4, PT, R2.reuse, R25, PT ;  /* 0x000000190200720c */ /* 0x040fe20003f84070 */
[----:B------:R-:W-:Y:S01]  /*1510*/  @!P6 IMAD.IADD R23, R23, 0x1, -R2 ;  /* 0x000000011717e824 */ /* 0x000fe200078e0a02 */
[----:B------:R-:W-:Y:S01]  /*1520*/  ISETP.GT.U32.AND P6, PT, R2, R29, PT ;  /* 0x0000001d0200720c */ /* 0x000fe20003fc4070 */
[C---:B------:R-:W-:Y:S02]  /*1530*/  VIADD R10, R14.reuse, 0xa0 ;  /* 0x000000a00e0a7836 */ /* 0x040fe40000000000 */
[----:B------:R-:W-:Y:S02]  /*1540*/  IMAD.MOV R4, RZ, RZ, -R4 ;  /* 0x000000ffff047224 */ /* 0x000fe400078e0a04 */
[----:B------:R-:W-:Y:S01]  /*1550*/  VIADD R18, R14, 0x98 ;  /* 0x000000980e127836 */ /* 0x000fe20000000000 */
[----:B------:R-:W-:Y:S01]  /*1560*/  IABS R31, R10 ;  /* 0x0000000a001f7213 */ /* 0x000fe20000000000 */
[----:B------:R-:W-:-:S02]  /*1570*/  IMAD R27, R2, R4, R27 ;  /* 0x00000004021b7224 */ /* 0x000fc400078e021b */
[----:B------:R-:W-:Y:S01]  /*1580*/  @!P3 IMAD.IADD R21, R21, 0x1, -R2 ;  /* 0x000000011515b824 */ /* 0x000fe200078e0a02 */
[----:B------:R-:W-:Y:S01]  /*1590*/  ISETP.GE.AND P3, PT, R12, RZ, PT ;  /* 0x000000ff0c00720c */ /* 0x000fe20003f66270 */
[----:B------:R-:W-:Y:S01]  /*15a0*/  @!P5 IMAD.MOV R19, RZ, RZ, -R19 ;  /* 0x000000ffff13d224 */ /* 0x000fe200078e0a13 */
[----:B------:R-:W-:Y:S01]  /*15b0*/  IABS R33, R18 ;  /* 0x0000001200217213 */ /* 0x000fe20000000000 */
[----:B------:R-:W-:Y:S01]  /*15c0*/  VIADD R12, R14, 0x90 ;  /* 0x000000900e0c7836 */ /* 0x000fe20000000000 */
[----:B------:R-:W-:Y:S01]  /*15d0*/  ISETP.GT.U32.AND P5, PT, R2, R27, PT ;  /* 0x0000001b0200720c */ /* 0x000fe20003fa4070 */
[----:B------:R-:W-:-:S03]  /*15e0*/  IMAD.HI.U32 R4, R6, R31, RZ ;  /* 0x0000001f06047227 */ /* 0x000fc600078e00ff */
[----:B------:R-:W-:Y:S01]  /*15f0*/  IABS R35, R12 ;  /* 0x0000000c00237213 */ /* 0x000fe20000000000 */
[--C-:B------:R-:W-:Y:S01]  /*1600*/  @!P4 IMAD.IADD R25, R25, 0x1, -R2.reuse ;  /* 0x000000011919c824 */ /* 0x100fe200078e0a02 */
[----:B------:R-:W-:Y:S01]  /*1610*/  ISETP.GT.U32.AND P4, PT, R2, R23, PT ;  /* 0x000000170200720c */ /* 0x000fe20003f84070 */
[----:B------:R-:W-:Y:S02]  /*1620*/  @!P6 IMAD.IADD R29, R29, 0x1, -R2 ;  /* 0x000000011d1de824 */ /* 0x000fe400078e0a02 */
[----:B------:R-:W-:-:S03]  /*1630*/  IMAD.HI.U32 R8, R6, R33, RZ ;  /* 0x0000002106087227 */ /* 0x000fc600078e00ff */
[C---:B------:R-:W-:Y:S01]  /*1640*/  ISETP.GT.U32.AND P6, PT, R2.reuse, R29, PT ;  /* 0x0000001d0200720c */ /* 0x040fe20003fc4070 */
[----:B------:R-:W-:Y:S02]  /*1650*/  IMAD.MOV R4, RZ, RZ, -R4 ;  /* 0x000000ffff047224 */ /* 0x000fe400078e0a04 */
[----:B------:R-:W-:Y:S02]  /*1660*/  IMAD.MOV R8, RZ, RZ, -R8 ;  /* 0x000000ffff087224 */ /* 0x000fe400078e0a08 */
[----:B------:R-:W-:Y:S02]  /*1670*/  IMAD R31, R2, R4, R31 ;  /* 0x00000004021f7224 */ /* 0x000fe400078e021f */
[----:B------:R-:W-:-:S04]  /*1680*/  IMAD.HI.U32 R4, R6, R35, RZ ;  /* 0x0000002306047227 */ /* 0x000fc800078e00ff */
[C---:B------:R-:W-:Y:S02]  /*1690*/  IMAD R33, R2.reuse, R8, R33 ;  /* 0x0000000802217224 */ /* 0x040fe400078e0221 */
[----:B------:R-:W-:Y:S01]  /*16a0*/  @!P5 IMAD.IADD R27, R27, 0x1, -R2 ;  /* 0x000000011b1bd824 */ /* 0x000fe200078e0a02 */
[C---:B------:R-:W-:Y:S01]  /*16b0*/  ISETP.GT.U32.AND P5, PT, R2.reuse, R25, PT ;  /* 0x000000190200720c */ /* 0x040fe20003fa4070 */
[----:B------:R-:W-:Y:S02]  /*16c0*/  IMAD.MOV R8, RZ, RZ, -R4 ;  /* 0x000000ffff087224 */ /* 0x000fe400078e0a04 */
[----:B------:R-:W-:Y:S01]  /*16d0*/  @!P0 IMAD.MOV R21, RZ, RZ, -R21 ;  /* 0x000000ffff158224 */ /* 0x000fe200078e0a15 */
[C---:B------:R-:W-:Y:S01]  /*16e0*/  ISETP.GT.U32.AND P0, PT, R2.reuse, R27, PT ;  /* 0x0000001b0200720c */ /* 0x040fe20003f04070 */
[----:B------:R-:W-:Y:S01]  /*16f0*/  @!P4 IMAD.IADD R23, R23, 0x1, -R2 ;  /* 0x000000011717c824 */ /* 0x000fe200078e0a02 */
[C---:B------:R-:W-:Y:S01]  /*1700*/  ISETP.GT.U32.AND P4, PT, R2.reuse, R31, PT ;  /* 0x0000001f0200720c */ /* 0x040fe20003f84070 */
[----:B------:R-:W-:-:S02]  /*1710*/  IMAD R35, R2, R8, R35 ;  /* 0x0000000802237224 */ /* 0x000fc400078e0223 */
[----:B------:R-:W-:Y:S02]  /*1720*/  @!P6 IMAD.IADD R29, R29, 0x1, -R2 ;  /* 0x000000011d1de824 */ /* 0x000fe400078e0a02 */
[----:B------:R-:W-:Y:S01]  /*1730*/  IMAD.HI.U32 R4, R6, R37, RZ ;  /* 0x0000002506047227 */ /* 0x000fe200078e00ff */
[----:B------:R-:W-:-:S03]  /*1740*/  ISETP.GT.U32.AND P6, PT, R2, R35, PT ;  /* 0x000000230200720c */ /* 0x000fc60003fc4070 */
[----:B------:R-:W-:Y:S02]  /*1750*/  IMAD.MOV R4, RZ, RZ, -R4 ;  /* 0x000000ffff047224 */ /* 0x000fe400078e0a04 */
[--C-:B------:R-:W-:Y:S01]  /*1760*/  @!P0 IMAD.IADD R27, R27, 0x1, -R2.reuse ;  /* 0x000000011b1b8824 */ /* 0x100fe200078e0a02 */
[----:B------:R-:W-:Y:S01]  /*1770*/  ISETP.GE.AND P0, PT, R16, RZ, PT ;  /* 0x000000ff1000720c */ /* 0x000fe20003f06270 */
[--C-:B------:R-:W-:Y:S01]  /*1780*/  @!P4 IMAD.IADD R31, R31, 0x1, -R2.reuse ;  /* 0x000000011f1fc824 */ /* 0x100fe200078e0a02 */
[----:B------:R-:W-:Y:S01]  /*1790*/  ISETP.GE.AND P4, PT, R10, RZ, PT ;  /* 0x000000ff0a00720c */ /* 0x000fe20003f86270 */
[C---:B------:R-:W-:Y:S02]  /*17a0*/  IMAD R37, R2.reuse, R4, R37 ;  /* 0x0000000402257224 */ /* 0x040fe400078e0225 */
[----:B------:R-:W-:Y:S02]  /*17b0*/  @!P3 IMAD.MOV R27, RZ, RZ, -R27 ;  /* 0x000000ffff1bb224 */ /* 0x000fe400078e0a1b */
[--C-:B------:R-:W-:Y:S01]  /*17c0*/  @!P6 IMAD.IADD R35, R35, 0x1, -R2.reuse ;  /* 0x000000012323e824 */ /* 0x100fe200078e0a02 */
[C---:B------:R-:W-:Y:S01]  /*17d0*/  ISETP.GT.U32.AND P6, PT, R2.reuse, R31, PT ;  /* 0x0000001f0200720c */ /* 0x040fe20003fc4070 */
[----:B------:R-:W-:Y:S01]  /*17e0*/  @!P5 IMAD.IADD R25, R25, 0x1, -R2 ;  /* 0x000000011919d824 */ /* 0x000fe200078e0a02 */
[----:B------:R-:W-:Y:S01]  /*17f0*/  ISETP.GT.U32.AND P3, PT, R2, R37, PT ;  /* 0x000000250200720c */ /* 0x000fe20003f64070 */
[----:B------:R-:W-:Y:S01]  /*1800*/  IMAD.HI.U32 R8, R6, R39, RZ ;  /* 0x0000002706087227 */ /* 0x000fe200078e00ff */
[----:B------:R-:W-:-:S03]  /*1810*/  ISETP.GT.U32.AND P5, PT, R2, R33, PT ;  /* 0x000000210200720c */ /* 0x000fc60003fa4070 */
[----:B------:R-:W-:Y:S02]  /*1820*/  VIADD R10, R14, 0x78 ;  /* 0x000000780e0a7836 */ /* 0x000fe40000000000 */
[----:B------:R-:W-:Y:S02]  /*1830*/  IMAD.MOV R8, RZ, RZ, -R8 ;  /* 0x000000ffff087224 */ /* 0x000fe400078e0a08 */
[----:B------:R-:W-:Y:S01]  /*1840*/  @!P1 IMAD.MOV R25, RZ, RZ, -R25 ;  /* 0x000000ffff199224 */ /* 0x000fe200078e0a19 */
[----:B------:R-:W-:Y:S01]  /*1850*/  IABS R41, R10 ;  /* 0x0000000a00297213 */ /* 0x000fe20000000000 */
[--C-:B------:R-:W-:Y:S02]  /*1860*/  @!P6 IMAD.IADD R31, R31, 0x1, -R2.reuse ;  /* 0x000000011f1fe824 */ /* 0x100fe400078e0a02 */
[--C-:B------:R-:W-:Y:S01]  /*1870*/  @!P3 IMAD.IADD R37, R37, 0x1, -R2.reuse ;  /* 0x000000012525b824 */ /* 0x100fe200078e0a02 */
[----:B------:R-:W-:Y:S01]  /*1880*/  ISETP.GE.AND P3, PT, R10, RZ, PT ;  /* 0x000000ff0a00720c */ /* 0x000fe20003f66270 */
[----:B------:R-:W-:Y:S01]  /*1890*/  @!P5 IMAD.IADD R33, R33, 0x1, -R2 ;  /* 0x000000012121d824 */ /* 0x000fe200078e0a02 */
[----:B------:R-:W-:Y:S01]  /*18a0*/  ISETP.GE.AND P5, PT, R18, RZ, PT ;  /* 0x000000ff1200720c */ /* 0x000fe20003fa6270 */
[----:B------:R-:W-:-:S02]  /*18b0*/  IMAD R39, R2, R8, R39 ;  /* 0x0000000802277224 */ /* 0x000fc400078e0227 */
[----:B------:R-:W-:Y:S01]  /*18c0*/  @!P4 IMAD.MOV R31, RZ, RZ, -R31 ;  /* 0x000000ffff1fc224 */ /* 0x000fe200078e0a1f */
[----:B------:R-:W-:Y:S01]  /*18d0*/  ISETP.GT.U32.AND P4, PT, R2, R37, PT ;  /* 0x000000250200720c */ /* 0x000fe20003f84070 */
[----:B------:R-:W-:Y:S01]  /*18e0*/  IMAD.HI.U32 R4, R6, R41, RZ ;  /* 0x0000002906047227 */ /* 0x000fe200078e00ff */
[C---:B------:R-:W-:Y:S02]  /*18f0*/  ISETP.GT.U32.AND P1, PT, R2.reuse, R33, PT ;  /* 0x000000210200720c */ /* 0x040fe40003f24070 */
[----:B------:R-:W-:Y:S01]  /*1900*/  ISETP.GT.U32.AND P6, PT, R2, R39, PT ;  /* 0x000000270200720c */ /* 0x000fe20003fc4070 */
[----:B------:R-:W-:Y:S02]  /*1910*/  IMAD.MOV R4, RZ, RZ, -R4 ;  /* 0x000000ffff047224 */ /* 0x000fe400078e0a04 */
[----:B------:R-:W-:Y:S02]  /*1920*/  VIADD R16, R14, 0x70 ;  /* 0x000000700e107836 */ /* 0x000fe40000000000 */
[----:B------:R-:W-:Y:S01]  /*1930*/  @!P2 IMAD.MOV R23, RZ, RZ, -R23 ;  /* 0x000000ffff17a224 */ /* 0x000fe200078e0a17 */
[C---:B------:R-:W-:Y:S01]  /*1940*/  ISETP.GT.U32.AND P2, PT, R2.reuse, R35, PT ;  /* 0x000000230200720c */ /* 0x040fe20003f44070 */
[----:B------:R-:W-:Y:S01]  /*1950*/  IMAD R41, R2, R4, R41 ;  /* 0x0000000402297224 */ /* 0x000fe200078e0229 */
[----:B------:R-:W-:Y:S01]  /*1960*/  IABS R43, R16 ;  /* 0x00000010002b7213 */ /* 0x000fe20000000000 */
[----:B------:R-:W-:Y:S01]  /*1970*/  @!P0 IMAD.MOV R29, RZ, RZ, -R29 ;  /* 0x000000ffff1d8224 */ /* 0x000fe200078e0a1d */
[----:B------:R-:W-:Y:S01]  /*1980*/  ISETP.GE.AND P0, PT, R12, RZ, PT ;  /* 0x000000ff0c00720c */ /* 0x000fe20003f06270 */
[--C-:B------:R-:W-:Y:S01]  /*1990*/  @!P4 IMAD.IADD R37, R37, 0x1, -R2.reuse ;  /* 0x000000012525c824 */ /* 0x100fe200078e0a02 */
[----:B------:R-:W-:Y:S01]  /*19a0*/  ISETP.GT.U32.AND P4, PT, R2, R41, PT ;  /* 0x000000290200720c */ /* 0x000fe20003f84070 */
[--C-:B------:R-:W-:Y:S01]  /*19b0*/  @!P1 IMAD.IADD R33, R33, 0x1, -R2.reuse ;  /* 0x0000000121219824 */ /* 0x100fe200078e0a02 */
[----:B------:R-:W-:Y:S01]  /*19c0*/  ISETP.GE.AND P1, PT, R20, RZ, PT ;  /* 0x000000ff1400720c */ /* 0x000fe20003f26270 */
[----:B------:R-:W-:Y:S01]  /*19d0*/  @!P6 IMAD.IADD R39, R39, 0x1, -R2 ;  /* 0x000000012727e824 */ /* 0x000fe200078e0a02 */
[----:B------:R-:W-:Y:S01]  /*19e0*/  ISETP.GE.AND P6, PT, R16, RZ, PT ;  /* 0x000000ff1000720c */ /* 0x000fe20003fc6270 */
[----:B------:R-:W-:-:S04]  /*19f0*/  IMAD.HI.U32 R8, R6, R43, RZ ;  /* 0x0000002b06087227 */ /* 0x000fc800078e00ff */
[----:B------:R-:W-:Y:S02]  /*1a00*/  VIADD R4, R14, 0x68 ;  /* 0x000000680e047836 */ /* 0x000fe40000000000 */
[----:B------:R-:W-:Y:S01]  /*1a10*/  @!P5 IMAD.MOV R33, RZ, RZ, -R33 ;  /* 0x000000ffff21d224 */ /* 0x000fe200078e0a21 */
[----:B------:R-:W-:Y:S01]  /*1a20*/  ISETP.GT.U32.AND P5, PT, R2, R39, PT ;  /* 0x000000270200720c */ /* 0x000fe20003fa4070 */
[----:B------:R-:W-:Y:S01]  /*1a30*/  @!P2 IMAD.IADD R35, R35, 0x1, -R2 ;  /* 0x000000012323a824 */ /* 0x000fe200078e0a02 */
[----:B------:R-:W-:Y:S01]  /*1a40*/  IABS R45, R4 ;  /* 0x00000004002d7213 */ /* 0x000fe20000000000 */
[----:B------:R-:W-:Y:S01]  /*1a50*/  IMAD.MOV R8, RZ, RZ, -R8 ;  /* 0x000000ffff087224 */ /* 0x000fe200078e0a08 */
[----:B------:R-:W-:Y:S01]  /*1a60*/  ISETP.GE.AND P2, PT, R22, RZ, PT ;  /* 0x000000ff1600720c */ /* 0x000fe20003f46270 */
[----:B------:R-:W-:Y:S01]  /*1a70*/  @!P0 IMAD.MOV R35, RZ, RZ, -R35 ;  /* 0x000000ffff238224 */ /* 0x000fe200078e0a23 */
[----:B------:R-:W-:Y:S01]  /*1a80*/  ISETP.GE.AND P0, PT, R4, RZ, PT ;  /* 0x000000ff0400720c */ /* 0x000fe20003f06270 */
[----:B------:R-:W-:-:S02]  /*1a90*/  IMAD R43, R2, R8, R43 ;  /* 0x00000008022b7224 */ /* 0x000fc400078e022b */
[----:B------:R-:W-:Y:S02]  /*1aa0*/  VIADD R8, R14, 0x60 ;  /* 0x000000600e087836 */ /* 0x000fe40000000000 */
[----:B------:R-:W-:Y:S02]  /*1ab0*/  @!P4 IMAD.IADD R41, R41, 0x1, -R2 ;  /* 0x000000012929c824 */ /* 0x000fe400078e0a02 */
[----:B------:R-:W-:Y:S01]  /*1ac0*/  IMAD.HI.U32 R4, R6, R45, RZ ;  /* 0x0000002d06047227 */ /* 0x000fe200078e00ff */
[----:B------:R-:W-:Y:S02]  /*1ad0*/  IABS R47, R8 ;  /* 0x00000008002f7213 */ /* 0x000fe40000000000 */
[----:B------:R-:W-:Y:S01]  /*1ae0*/  ISETP.GT.U32.AND P4, PT, R2, R41, PT ;  /* 0x000000290200720c */ /* 0x000fe20003f84070 */
[----:B------:R-:W-:Y:S02]  /*1af0*/  IMAD.MOV R4, RZ, RZ, -R4 ;  /* 0x000000ffff047224 */ /* 0x000fe400078e0a04 */
[----:B------:R-:W-:Y:S01]  /*1b00*/  @!P5 IMAD.IADD R39, R39, 0x1, -R2 ;  /* 0x000000012727d824 */ /* 0x000fe200078e0a02 */
[----:B------:R-:W-:Y:S01]  /*1b10*/  ISETP.GE.AND P5, PT, R8, RZ, PT ;  /* 0x000000ff0800720c */ /* 0x000fe20003fa6270 */
[----:B------:R-:W-:-:S02]  /*1b20*/  VIADD R10, R14, 0x58 ;  /* 0x000000580e0a7836 */ /* 0x000fc40000000000 */
[C---:B------:R-:W-:Y:S02]  /*1b30*/  IMAD R45, R2.reuse, R4, R45 ;  /* 0x00000004022d7224 */ /* 0x040fe400078e022d */
[----:B------:R-:W-:Y:S01]  /*1b40*/  @!P2 IMAD.MOV R39, RZ, RZ, -R39 ;  /* 0x000000ffff27a224 */ /* 0x000fe200078e0a27 */
[----:B------:R-:W-:Y:S01]  /*1b50*/  ISETP.GT.U32.AND P2, PT, R2, R43, PT ;  /* 0x0000002b0200720c */ /* 0x000fe20003f44070 */
[----:B------:R-:W-:Y:S01]  /*1b60*/  IMAD.HI.U32 R4, R6, R47, RZ ;  /* 0x0000002f06047227 */ /* 0x000fe200078e00ff */
[----:B------:R-:W-:-:S03]  /*1b70*/  IABS R49, R10 ;  /* 0x0000000a00317213 */ /* 0x000fc60000000000 */
[----:B------:R-:W-:Y:S01]  /*1b80*/  @!P1 IMAD.MOV R37, RZ, RZ, -R37 ;  /* 0x000000ffff259224 */ /* 0x000fe200078e0a25 */
[----:B------:R-:W-:Y:S01]  /*1b90*/  ISETP.GE.AND P1, PT, R10, RZ, PT ;  /* 0x000000ff0a00720c */ /* 0x000fe20003f26270 */
[----:B------:R-:W-:Y:S02]  /*1ba0*/  IMAD.MOV R10, RZ, RZ, -R4 ;  /* 0x000000ffff0a7224 */ /* 0x000fe400078e0a04 */
[--C-:B------:R-:W-:Y:S01]  /*1bb0*/  @!P4 IMAD.IADD R41, R41, 0x1, -R2.reuse ;  /* 0x000000012929c824 */ /* 0x100fe200078e0a02 */
[C---:B------:R-:W-:Y:S01]  /*1bc0*/  ISETP.GT.U32.AND P4, PT, R2.reuse, R45, PT ;  /* 0x0000002d0200720c */ /* 0x040fe20003f84070 */
[C---:B------:R-:W-:Y:S02]  /*1bd0*/  IMAD R47, R2.reuse, R10, R47 ;  /* 0x0000000a022f7224 */ /* 0x040fe400078e022f */
[----:B------:R-:W-:Y:S02]  /*1be0*/  @!P3 IMAD.MOV R41, RZ, RZ, -R41 ;  /* 0x000000ffff29b224 */ /* 0x000fe400078e0a29 */
[----:B------:R-:W-:Y:S01]  /*1bf0*/  @!P2 IMAD.IADD R43, R43, 0x1, -R2 ;  /* 0x000000012b2ba824 */ /* 0x000fe200078e0a02 */
[----:B------:R-:W-:Y:S01]  /*1c00*/  ISETP.GT.U32.AND P3, PT, R2, R47, PT ;  /* 0x0000002f0200720c */ /* 0x000fe20003f64070 */
[----:B------:R-:W-:-:S02]  /*1c10*/  VIADD R16, R14, 0x50 ;  /* 0x000000500e107836 */ /* 0x000fc40000000000 */
[----:B------:R-:W-:Y:S01]  /*1c20*/  VIADD R18, R14, 0x48 ;  /* 0x000000480e127836 */ /* 0x000fe20000000000 */
[----:B------:R-:W-:Y:S01]  /*1c30*/  ISETP.GT.U32.AND P2, PT, R2, R43, PT ;  /* 0x0000002b0200720c */ /* 0x000fe20003f44070 */
[C---:B------:R-:W-:Y:S01]  /*1c40*/  IMAD.HI.U32 R8, R6.reuse, R49, RZ ;  /* 0x0000003106087227 */ /* 0x040fe200078e00ff */
[----:B------:R-:W-:Y:S02]  /*1c50*/  IABS R51, R16 ;  /* 0x0000001000337213 */ /* 0x000fe40000000000 */
[----:B------:R-:W-:Y:S01]  /*1c60*/  IABS R53, R18 ;  /* 0x0000001200357213 */ /* 0x000fe20000000000 */
[----:B------:R-:W-:Y:S02]  /*1c70*/  @!P4 IMAD.IADD R45, R45, 0x1, -R2 ;  /* 0x000000012d2dc824 */ /* 0x000fe400078e0a02 */
[----:B------:R-:W-:-:S04]  /*1c80*/  IMAD.HI.U32 R4, R6, R51, RZ ;  /* 0x0000003306047227 */ /* 0x000fc800078e00ff */
[----:B------:R-:W-:Y:S01]  /*1c90*/  @!P3 IMAD.IADD R47, R47, 0x1, -R2 ;  /* 0x000000012f2fb824 */ /* 0x000fe200078e0a02 */
[----:B------:R-:W-:Y:S01]  /*1ca0*/  ISETP.GT.U32.AND P3, PT, R2, R45, PT ;  /* 0x0000002d0200720c */ /* 0x000fe20003f64070 */
[----:B------:R-:W-:Y:S02]  /*1cb0*/  IMAD.MOV R4, RZ, RZ, -R4 ;  /* 0x000000ffff047224 */ /* 0x000fe400078e0a04 */
[----:B------:R-:W-:Y:S01]  /*1cc0*/  @!P2 IMAD.IADD R43, R43, 0x1, -R2 ;  /* 0x000000012b2ba824 */ /* 0x000fe200078e0a02 */
[----:B------:R-:W-:Y:S01]  /*1cd0*/  ISETP.GE.AND P2, PT, R16, RZ, PT ;  /* 0x000000ff1000720c */ /* 0x000fe20003f46270 */
[----:B------:R-:W-:Y:S02]  /*1ce0*/  IMAD.MOV R12, RZ, RZ, -R8 ;  /* 0x000000ffff0c7224 */ /* 0x000fe400078e0a08 */
[C---:B------:R-:W-:Y:S02]  /*1cf0*/  IMAD R51, R2.reuse, R4, R51 ;  /* 0x0000000402337224 */ /* 0x040fe400078e0233 */
[----:B------:R-:W-:Y:S01]  /*1d00*/  @!P6 IMAD.MOV R43, RZ, RZ, -R43 ;  /* 0x000000ffff2be224 */ /* 0x000fe200078e0a2b */
[----:B------:R-:W-:Y:S01]  /*1d10*/  ISETP.GT.U32.AND P6, PT, R2, R47, PT ;  /* 0x0000002f0200720c */ /* 0x000fe20003fc4070 */
[----:B------:R-:W-:-:S04]  /*1d20*/  IMAD.HI.U32 R8, R6, R53, RZ ;  /* 0x0000003506087227 */ /* 0x000fc800078e00ff */
[C---:B------:R-:W-:Y:S02]  /*1d30*/  IMAD R49, R2.reuse, R12, R49 ;  /* 0x0000000c02317224 */ /* 0x040fe400078e0231 */
[----:B------:R-:W-:Y:S01]  /*1d40*/  @!P3 IMAD.IADD R45, R45, 0x1, -R2 ;  /* 0x000000012d2db824 */ /* 0x000fe200078e0a02 */
[C---:B------:R-:W-:Y:S01]  /*1d50*/  ISETP.GT.U32.AND P3, PT, R2.reuse, R51, PT ;  /* 0x000000330200720c */ /* 0x040fe20003f64070 */
[----:B------:R-:W-:Y:S01]  /*1d60*/  IMAD.MOV R8, RZ, RZ, -R8 ;  /* 0x000000ffff087224 */ /* 0x000fe200078e0a08 */
[----:B------:R-:W-:Y:S01]  /*1d70*/  ISETP.GT.U32.AND P4, PT, R2, R49, PT ;  /* 0x000000310200720c */ /* 0x000fe20003f84070 */
[----:B------:R-:W-:Y:S02]  /*1d80*/  VIADD R16, R14, 0x40 ;  /* 0x000000400e107836 */ /* 0x000fe40000000000 */
[----:B------:R-:W-:Y:S02]  /*1d90*/  IMAD R53, R2, R8, R53 ;  /* 0x0000000802357224 */ /* 0x000fe400078e0235 */
[----:B------:R-:W-:Y:S01]  /*1da0*/  @!P6 IMAD.IADD R47, R47, 0x1, -R2 ;  /* 0x000000012f2fe824 */ /* 0x000fe200078e0a02 */
[----:B------:R-:W-:Y:S01]  /*1db0*/  IABS R55, R16 ;  /* 0x0000001000377213 */ /* 0x000fe20000000000 */
[----:B------:R-:W-:Y:S01]  /*1dc0*/  VIADD R20, R14, 0x38 ;  /* 0x000000380e147836 */ /* 0x000fe20000000000 */
[----:B------:R-:W-:Y:S01]  /*1dd0*/  ISETP.GT.U32.AND P6, PT, R2, R53, PT ;  /* 0x000000350200720c */ /* 0x000fe20003fc4070 */
[----:B------:R-:W-:-:S02]  /*1de0*/  VIADD R22, R14, 0x30 ;  /* 0x000000300e167836 */ /* 0x000fc40000000000 */
[--C-:B------:R-:W-:Y:S01]  /*1df0*/  @!P3 IMAD.IADD R51, R51, 0x1, -R2.reuse ;  /* 0x000000013333b824 */ /* 0x100fe200078e0a02 */
[----:B------:R-:W-:Y:S01]  /*1e00*/  IABS R57, R20 ;  /* 0x0000001400397213 */ /* 0x000fe20000000000 */
[----:B------:R-:W-:Y:S01]  /*1e10*/  @!P4 IMAD.IADD R49, R49, 0x1, -R2 ;  /* 0x000000013131c824 */ /* 0x000fe200078e0a02 */
[----:B------:R-:W-:Y:S01]  /*1e20*/  IABS R59, R22 ;  /* 0x00000016003b7213 */ /* 0x000fe20000000000 */
[----:B------:R-:W-:Y:S01]  /*1e30*/  IMAD.HI.U32 R4, R6, R55, RZ ;  /* 0x0000003706047227 */ /* 0x000fe200078e00ff */
[C---:B------:R-:W-:Y:S02]  /*1e40*/  ISETP.GT.U32.AND P3, PT, R2.reuse, R51, PT ;  /* 0x000000330200720c */ /* 0x040fe40003f64070 */
[----:B------:R-:W-:Y:S01]  /*1e50*/  ISETP.GT.U32.AND P4, PT, R2, R49, PT ;  /* 0x000000310200720c */ /* 0x000fe20003f84070 */
[----:B------:R-:W-:Y:S02]  /*1e60*/  IMAD.MOV R4, RZ, RZ, -R4 ;  /* 0x000000ffff047224 */ /* 0x000fe400078e0a04 */
[----:B------:R-:W-:-:S02]  /*1e70*/  @!P6 IMAD.IADD R53, R53, 0x1, -R2 ;  /* 0x000000013535e824 */ /* 0x000fc400078e0a02 */
[----:B------:R-:W-:Y:S02]  /*1e80*/  IMAD R55, R2, R4, R55 ;  /* 0x0000000402377224 */ /* 0x000fe400078e0237 */
[----:B------:R-:W-:Y:S01]  /*1e90*/  IMAD.HI.U32 R8, R6, R57, RZ ;  /* 0x0000003906087227 */ /* 0x000fe200078e00ff */
[----:B------:R-:W-:-:S03]  /*1ea0*/  ISETP.GT.U32.AND P6, PT, R2, R53, PT ;  /* 0x000000350200720c */ /* 0x000fc60003fc4070 */
[----:B------:R-:W-:Y:S01]  /*1eb0*/  @!P3 IMAD.IADD R51, R51, 0x1, -R2 ;  /* 0x000000013333b824 */ /* 0x000fe200078e0a02 */
[----:B------:R-:W-:Y:S01]  /*1ec0*/  ISETP.GT.U32.AND P3, PT, R2, R55, PT ;  /* 0x000000370200720c */ /* 0x000fe20003f64070 */
[----:B------:R-:W-:-:S04]  /*1ed0*/  IMAD.HI.U32 R10, R6, R59, RZ ;  /* 0x0000003b060a7227 */ /* 0x000fc800078e00ff */
[----:B------:R-:W-:Y:S02]  /*1ee0*/  IMAD.MOV R8, RZ, RZ, -R8 ;  /* 0x000000ffff087224 */ /* 0x000fe400078e0a08 */
[----:B------:R-:W-:Y:S01]  /*1ef0*/  @!P4 IMAD.IADD R49, R49, 0x1, -R2 ;  /* 0x000000013131c824 */ /* 0x000fe200078e0a02 */
[----:B------:R-:W-:Y:S01]  /*1f00*/  ISETP.GE.AND P4, PT, R18, RZ, PT ;  /* 0x000000ff1200720c */ /* 0x000fe20003f86270 */
[----:B------:R-:W-:Y:S02]  /*1f10*/  IMAD.MOV R10, RZ, RZ, -R10 ;  /* 0x000000ffff0a7224 */ /* 0x000fe400078e0a0a */
[----:B------:R-:W-:Y:S02]  /*1f20*/  IMAD R57, R2, R8, R57 ;  /* 0x0000000802397224 */ /* 0x000fe400078e0239 */
[----:B------:R-:W-:Y:S02]  /*1f30*/  VIADD R18, R14, 0x20 ;  /* 0x000000200e127836 */ /* 0x000fe40000000000 */
[----:B------:R-:W-:-:S02]  /*1f40*/  IMAD R59, R2, R10, R59 ;  /* 0x0000000a023b7224 */ /* 0x000fc400078e023b */
[----:B------:R-:W-:Y:S01]  /*1f50*/  @!P6 IMAD.IADD R53, R53, 0x1, -R2 ;  /* 0x000000013535e824 */ /* 0x000fe200078e0a02 */
[----:B------:R-:W-:Y:S01]  /*1f60*/  IABS R63, R18 ;  /* 0x00000012003f7213 */ /* 0x000fe20000000000 */
[----:B------:R-:W-:Y:S01]  /*1f70*/  IMAD.HI.U32 R12, R6, R61, RZ ;  /* 0x0000003d060c7227 */ /* 0x000fe200078e00ff */
[----:B------:R-:W-:-:S03]  /*1f80*/  ISETP.GT.U32.AND P6, PT, R2, R57, PT ;  /* 0x000000390200720c */ /* 0x000fc60003fc4070 */
[----:B------:R-:W-:Y:S01]  /*1f90*/  @!P3 IMAD.IADD R55, R55, 0x1, -R2 ;  /* 0x000000013737b824 */ /* 0x000fe200078e0a02 */
[----:B------:R-:W-:Y:S01]  /*1fa0*/  ISETP.GT.U32.AND P3, PT, R2, R59, PT ;  /* 0x0000003b0200720c */ /* 0x000fe20003f64070 */
[----:B------:R-:W-:Y:S02]  /*1fb0*/  IMAD.MOV R12, RZ, RZ, -R12 ;  /* 0x000000ffff0c7224 */ /* 0x000fe400078e0a0c */
[----:B------:R-:W-:-:S04]  /*1fc0*/  IMAD.HI.U32 R4, R6, R63, RZ ;  /* 0x0000003f06047227 */ /* 0x000fc800078e00ff */
[C---:B------:R-:W-:Y:S02]  /*1fd0*/  IMAD R61, R2.reuse, R12, R61 ;  /* 0x0000000c023d7224 */ /* 0x040fe400078e023d */
[----:B------:R-:W-:Y:S02]  /*1fe0*/  IMAD.MOV R4, RZ, RZ, -R4 ;  /* 0x000000ffff047224 */ /* 0x000fe400078e0a04 */
[--C-:B------:R-:W-:Y:S01]  /*1ff0*/  @!P6 IMAD.IADD R57, R57, 0x1, -R2.reuse ;  /* 0x000000013939e824 */ /* 0x100fe200078e0a02 */
[C---:B------:R-:W-:Y:S01]  /*2000*/  ISETP.GT.U32.AND P6, PT, R2.reuse, R61, PT ;  /* 0x0000003d0200720c */ /* 0x040fe20003fc4070 */
[----:B------:R-:W-:Y:S01]  /*2010*/  IMAD R63, R2, R4, R63 ;  /* 0x00000004023f7224 */ /* 0x000fe200078e023f */
[----:B------:R-:W-:Y:S01]  /*2020*/  SHF.R.S32.HI R4, RZ, 0x1f, R243 ;  /* 0x0000001fff047819 */ /* 0x000fe200000114f3 */
[----:B------:R-:W-:Y:S02]  /*2030*/  @!P3 IMAD.IADD R59, R59, 0x1, -R2 ;  /* 0x000000013b3bb824 */ /* 0x000fe400078e0a02 */
[----:B------:R-:W-:Y:S01]  /*2040*/  IMAD.HI.U32 R8, R6, R65, RZ ;  /* 0x0000004106087227 */ /* 0x000fe200078e00ff */
[----:B------:R-:W-:-:S02]  /*2050*/  ISETP.GT.U32.AND P3, PT, R2, R63, PT ;  /* 0x0000003f0200720c */ /* 0x000fc40003f64070 */
[----:B------:R-:W-:Y:S01]  /*2060*/  LEA.HI R243, R4, R243, RZ, 0x5 ;  /* 0x000000f304f37211 */ /* 0x000fe200078f28ff */
[----:B------:R-:W-:-:S03]  /*2070*/  IMAD.HI.U32 R10, R6, R67, RZ ;  /* 0x00000043060a7227 */ /* 0x000fc600078e00ff */
[----:B------:R-:W-:Y:S01]  /*2080*/  SHF.R.S32.HI R243, RZ, 0x5, R243 ;  /* 0x00000005fff37819 */ /* 0x000fe200000114f3 */
[----:B------:R-:W-:Y:S01]  /*2090*/  @!P6 IMAD.IADD R61, R61, 0x1, -R2 ;  /* 0x000000013d3de824 */ /* 0x000fe200078e0a02 */
[----:B------:R-:W-:Y:S01]  /*20a0*/  ISETP.GT.U32.AND P6, PT, R2, R57, PT ;  /* 0x000000390200720c */ /* 0x000fe20003fc4070 */
[----:B------:R-:W-:-:S04]  /*20b0*/  IMAD.HI.U32 R12, R6, R69, RZ ;  /* 0x00000045060c7227 */ /* 0x000fc800078e00ff */
[----:B------:R-:W-:Y:S01]  /*20c0*/  @!P3 IMAD.IADD R63, R63, 0x1, -R2 ;  /* 0x000000013f3fb824 */ /* 0x000fe200078e0a02 */
[----:B------:R-:W-:Y:S01]  /*20d0*/  ISETP.GT.U32.AND P3, PT, R2, R61, PT ;  /* 0x0000003d0200720c */ /* 0x000fe20003f64070 */
[----:B------:R-:W-:-:S04]  /*20e0*/  IMAD.HI.U32 R6, R6, R71, RZ ;  /* 0x0000004706067227 */ /* 0x000fc800078e00ff */
[----:B------:R-:W-:Y:S01]  /*20f0*/  @!P5 IMAD.MOV R47, RZ, RZ, -R47 ;  /* 0x000000ffff2fd224 */ /* 0x000fe200078e0a2f */
[C---:B------:R-:W-:Y:S01]  /*2100*/  ISETP.GT.U32.AND P5, PT, R2.reuse, R55, PT ;  /* 0x000000370200720c */ /* 0x040fe20003fa4070 */
[----:B------:R-:W-:Y:S02]  /*2110*/  IMAD.MOV R6, RZ, RZ, -R6 ;  /* 0x000000ffff067224 */ /* 0x000fe400078e0a06 */
[----:B------:R-:W-:Y:S01]  /*2120*/  @!P2 IMAD.MOV R51, RZ, RZ, -R51 ;  /* 0x000000ffff33a224 */ /* 0x000fe200078e0a33 */
[----:B------:R-:W-:Y:S01]  /*2130*/  ISETP.GT.U32.AND P2, PT, R2, R63, PT ;  /* 0x0000003f0200720c */ /* 0x000fe20003f44070 */
[----:B------:R-:W-:Y:S02]  /*2140*/  IMAD.MOV R8, RZ, RZ, -R8 ;  /* 0x000000ffff087224 */ /* 0x000fe400078e0a08 */
[----:B------:R-:W-:Y:S02]  /*2150*/  IMAD.MOV R10, RZ, RZ, -R10 ;  /* 0x000000ffff0a7224 */ /* 0x000fe400078e0a0a */
[----:B------:R-:W-:-:S02]  /*2160*/  IMAD.MOV R12, RZ, RZ, -R12 ;  /* 0x000000ffff0c7224 */ /* 0x000fc400078e0a0c */
[C---:B------:R-:W-:Y:S01]  /*2170*/  IMAD R71, R2.reuse, R6, R71 ;  /* 0x0000000602477224 */ /* 0x040fe200078e0247 */
[----:B------:R-:W-:Y:S01]  /*2180*/  SHF.R.U32.HI R6, RZ, 0x5, R152 ;  /* 0x00000005ff067819 */ /* 0x000fe20000011698 */
[C---:B------:R-:W-:Y:S02]  /*2190*/  IMAD R65, R2.reuse, R8, R65 ;  /* 0x0000000802417224 */ /* 0x040fe400078e0241 */
[----:B------:R-:W-:Y:S01]  /*21a0*/  IMAD R67, R2, R10, R67 ;  /* 0x0000000a02437224 */ /* 0x000fe200078e0243 */
[----:B------:R-:W-:Y:S01]  /*21b0*/  R2UR UR13, R6 ;  /* 0x00000000060d72ca */ /* 0x000fe200000e0000 */
[----:B------:R-:W-:Y:S01]  /*21c0*/  IMAD R69, R2, R12, R69 ;  /* 0x0000000c02457224 */ /* 0x000fe200078e0245 */
[----:B------:R-:W-:Y:S01]  /*21d0*/  LOP3.LUT R6, R152, 0xc0, RZ, 0xc0, !PT ;  /* 0x000000c098067812 */ /* 0x000fe200078ec0ff */
[--C-:B------:R-:W-:Y:S01]  /*21e0*/  @!P3 IMAD.IADD R61, R61, 0x1, -R2.reuse ;  /* 0x000000013d3db824 */ /* 0x100fe200078e0a02 */
[C---:B------:R-:W-:Y:S01]  /*21f0*/  ISETP.GT.U32.AND P3, PT, R2.reuse, R71, PT ;  /* 0x000000470200720c */ /* 0x040fe20003f64070 */
[----:B------:R-:W-:Y:S01]  /*2200*/  @!P4 IMAD.MOV R53, RZ, RZ, -R53 ;  /* 0x000000ffff35c224 */ /* 0x000fe200078e0a35 */
[C---:B------:R-:W-:Y:S01]  /*2210*/  ISETP.GT.U32.AND P4, PT, R2.reuse, R65, PT ;  /* 0x000000410200720c */ /* 0x040fe20003f84070 */
[--C-:B------:R-:W-:Y:S01]  /*2220*/  @!P5 IMAD.IADD R55, R55, 0x1, -R2.reuse ;  /* 0x000000013737d824 */ /* 0x100fe200078e0a02 */
[C---:B------:R-:W-:Y:S01]  /*2230*/  ISETP.GT.U32.AND P5, PT, R2.reuse, R67, PT ;  /* 0x000000430200720c */ /* 0x040fe20003fa4070 */
[--C-:B------:R-:W-:Y:S01]  /*2240*/  @!P6 IMAD.IADD R57, R57, 0x1, -R2.reuse ;  /* 0x000000013939e824 */ /* 0x100fe200078e0a02 */
[C---:B------:R-:W-:Y:S01]  /*2250*/  ISETP.GT.U32.AND P6, PT, R2.reuse, R69, PT ;  /* 0x000000450200720c */ /* 0x040fe20003fc4070 */
[----:B------:R-:W-:Y:S01]  /*2260*/  @!P1 IMAD.MOV R49, RZ, RZ, -R49 ;  /* 0x000000ffff319224 */ /* 0x000fe200078e0a31 */
[----:B------:R-:W-:Y:S01]  /*2270*/  ISETP.GT.U32.AND P1, PT, R2, R59, PT ;  /* 0x0000003b0200720c */ /* 0x000fe20003f24070 */
[----:B------:R-:W-:Y:S01]  /*2280*/  @!P2 IMAD.IADD R63, R63, 0x1, -R2 ;  /* 0x000000013f3fa824 */ /* 0x000fe200078e0a02 */
[----:B------:R-:W-:Y:S01]  /*2290*/  ISETP.GE.AND P2, PT, R20, RZ, PT ;  /* 0x000000ff1400720c */ /* 0x000fe20003f46270 */
[----:B------:R-:W-:Y:S01]  /*22a0*/  IMAD.SHL.U32 R4, R152, 0x2, RZ ;  /* 0x0000000298047824 */ /* 0x000fe200078e00ff */
[----:B------:R-:W-:Y:S01]  /*22b0*/  SHF.R.U32.HI R75, RZ, 0x2, R6 ;  /* 0x00000002ff4b7819 */ /* 0x000fe20000011606 */
[--C-:B------:R-:W-:Y:S01]  /*22c0*/  @!P3 IMAD.IADD R71, R71, 0x1, -R2.reuse ;  /* 0x000000014747b824 */ /* 0x100fe200078e0a02 */
[----:B------:R-:W0:Y:S01]  /*22d0*/  LDC R10, c[0x0][0x240] ;  /* 0x00009000ff0a7b82 */ /* 0x000e220000000800 */
[--C-:B------:R-:W-:Y:S01]  /*22e0*/  @!P4 IMAD.IADD R65, R65, 0x1, -R2.reuse ;  /* 0x000000014141c824 */ /* 0x100fe200078e0a02 */
[----:B------:R-:W-:Y:S01]  /*22f0*/  ISETP.GE.AND P4, PT, R22, RZ, PT ;  /* 0x000000ff1600720c */ /* 0x000fe20003f86270 */
[--C-:B------:R-:W-:Y:S01]  /*2300*/  @!P5 IMAD.IADD R67, R67, 0x1, -R2.reuse ;  /* 0x000000014343d824 */ /* 0x100fe200078e0a02 */
[C---:B------:R-:W-:Y:S01]  /*2310*/  ISETP.GT.U32.AND P3, PT, R2.reuse, R71, PT ;  /* 0x000000470200720c */ /* 0x040fe20003f64070 */
[--C-:B------:R-:W-:Y:S01]  /*2320*/  @!P6 IMAD.IADD R69, R69, 0x1, -R2.reuse ;  /* 0x000000014545e824 */ /* 0x100fe200078e0a02 */
[----:B------:R-:W-:Y:S01]  /*2330*/  ISETP.GT.U32.AND P5, PT, R2, R65, PT ;  /* 0x000000410200720c */ /* 0x000fe20003fa4070 */
[--C-:B------:R-:W-:Y:S01]  /*2340*/  @!P1 IMAD.IADD R59, R59, 0x1, -R2.reuse ;  /* 0x000000013b3b9824 */ /* 0x100fe200078e0a02 */
[----:B------:R-:W-:Y:S01]  /*2350*/  ISETP.GE.AND P1, PT, R16, RZ, PT ;  /* 0x000000ff1000720c */ /* 0x000fe20003f26270 */
[----:B------:R-:W-:Y:S01]  /*2360*/  @!P2 IMAD.MOV R57, RZ, RZ, -R57 ;  /* 0x000000ffff39a224 */ /* 0x000fe200078e0a39 */
[C---:B------:R-:W-:Y:S01]  /*2370*/  ISETP.GT.U32.AND P6, PT, R2.reuse, R67, PT ;  /* 0x000000430200720c */ /* 0x040fe20003fc4070 */
[----:B------:R-:W-:Y:S01]  /*2380*/  @!P0 IMAD.MOV R45, RZ, RZ, -R45 ;  /* 0x000000ffff2d8224 */ /* 0x000fe200078e0a2d */
[----:B------:R-:W-:Y:S01]  /*2390*/  ISETP.GT.U32.AND P2, PT, R2, R69, PT ;  /* 0x000000450200720c */ /* 0x000fe20003f44070 */
[----:B------:R-:W-:Y:S01]  /*23a0*/  IMAD R7, R7, UR4, RZ ;  /* 0x0000000407077c24 */ /* 0x000fe2000f8e02ff */
[----:B------:R-:W-:Y:S01]  /*23b0*/  LOP3.LUT R73, R4, 0x7e, RZ, 0xc0, !PT ;  /* 0x0000007e04497812 */ /* 0x000fe200078ec0ff */
[----:B------:R-:W-:Y:S01]  /*23c0*/  @!P4 IMAD.MOV R59, RZ, RZ, -R59 ;  /* 0x000000ffff3bc224 */ /* 0x000fe200078e0a3b */
[----:B------:R-:W-:Y:S01]  /*23d0*/  LOP3.LUT R4, R0, R75, RZ, 0x3c, !PT ;  /* 0x0000004b00047212 */ /* 0x000fe200078e3cff */
[--C-:B------:R-:W-:Y:S01]  /*23e0*/  @!P3 IMAD.IADD R71, R71, 0x1, -R2.reuse ;  /* 0x000000014747b824 */ /* 0x100fe200078e0a02 */
[----:B------:R-:W-:Y:S01]  /*23f0*/  ISETP.NE.AND P3, PT, R17, RZ, PT ;  /* 0x000000ff1100720c */ /* 0x000fe20003f65270 */
[--C-:B------:R-:W-:Y:S01]  /*2400*/  @!P5 IMAD.IADD R65, R65, 0x1, -R2.reuse ;  /* 0x000000014141d824 */ /* 0x100fe200078e0a02 */
[----:B------:R-:W-:Y:S01]  /*2410*/  LOP3.LUT R0, RZ, R17, RZ, 0x33, !PT ;  /* 0x00000011ff007212 */ /* 0x000fe200078e33ff */
[----:B------:R-:W-:Y:S01]  /*2420*/  @!P1 IMAD.MOV R55, RZ, RZ, -R55 ;  /* 0x000000ffff379224 */ /* 0x000fe200078e0a37 */
[----:B------:R-:W-:Y:S01]  /*2430*/  ISETP.GE.AND P1, PT, R24, RZ, PT ;  /* 0x000000ff1800720c */ /* 0x000fe20003f26270 */
[--C-:B------:R-:W-:Y:S01]  /*2440*/  @!P6 IMAD.IADD R67, R67, 0x1, -R2.reuse ;  /* 0x000000014343e824 */ /* 0x100fe200078e0a02 */
[----:B------:R-:W-:Y:S01]  /*2450*/  ISETP.GE.AND P4, PT, R18, RZ, PT ;  /* 0x000000ff1200720c */ /* 0x000fe20003f86270 */
[----:B------:R-:W-:Y:S01]  /*2460*/  @!P2 IMAD.IADD R69, R69, 0x1, -R2 ;  /* 0x000000014545a824 */ /* 0x000fe200078e0a02 */
[----:B------:R-:W-:Y:S01]  /*2470*/  ISETP.GE.AND P5, PT, R26, RZ, PT ;  /* 0x000000ff1a00720c */ /* 0x000fe20003fa6270 */
[----:B------:R-:W-:Y:S01]  /*2480*/  UIADD3 UR4, UR12, 0x4000, URZ ;  /* 0x000040000c047890 */ /* 0x000fe2000fffe03f */
[----:B------:R-:W-:Y:S01]  /*2490*/  ISETP.GE.AND P6, PT, R28, RZ, PT ;  /* 0x000000ff1c00720c */ /* 0x000fe20003fc6270 */
[----:B------:R-:W-:Y:S01]  /*24a0*/  IMAD R6, R6, 0x40, R73 ;  /* 0x0000004006067824 */ /* 0x000fe200078e0249 */
[----:B------:R-:W-:Y:S01]  /*24b0*/  ISETP.GE.AND P2, PT, R30, RZ, PT ;  /* 0x000000ff1e00720c */ /* 0x000fe20003f46270 */
[----:B------:R-:W-:Y:S01]  /*24c0*/  USHF.R.U32.HI UR4, URZ, 0x4, UR4 ;  /* 0x000000043f047899 */ /* 0x000fe20008011604 */
[----:B------:R-:W-:-:S02]  /*24d0*/  SEL R8, R0, R3, !P3 ;  /* 0x0000000300087207 */ /* 0x000fc40005800000 */
[----:B------:R-:W-:Y:S02]  /*24e0*/  CS2R R72, SRZ ;  /* 0x0000000000487805 */ /* 0x000fe4000001ff00 */
[----:B------:R-:W-:Y:S01]  /*24f0*/  ISETP.GE.AND P0, PT, R14, RZ, PT ;  /* 0x000000ff0e00720c */ /* 0x000fe20003f06270 */
[----:B------:R-:W1:Y:S01]  /*2500*/  LDC.64 R2, c[0x0][0x218] ;  /* 0x00008600ff027b82 */ /* 0x000e620000000a00 */
[----:B------:R-:W-:Y:S01]  /*2510*/  @!P1 IMAD.MOV R61, RZ, RZ, -R61 ;  /* 0x000000ffff3d9224 */ /* 0x000fe200078e0a3d */
[C---:B------:R-:W-:Y:S01]  /*2520*/  SEL R9, R0.reuse, R9, !P3 ;  /* 0x0000000900097207 */ /* 0x040fe20005800000 */
[----:B------:R-:W-:Y:S01]  /*2530*/  @!P4 IMAD.MOV R63, RZ, RZ, -R63 ;  /* 0x000000ffff3fc224 */ /* 0x000fe200078e0a3f */
[C---:B------:R-:W-:Y:S01]  /*2540*/  SEL R11, R0.reuse, R11, !P3 ;  /* 0x0000000b000b7207 */ /* 0x040fe20005800000 */
[----:B------:R-:W-:Y:S01]  /*2550*/  @!P5 IMAD.MOV R65, RZ, RZ, -R65 ;  /* 0x000000ffff41d224 */ /* 0x000fe200078e0a41 */
[C---:B------:R-:W-:Y:S01]  /*2560*/  SEL R13, R0.reuse, R13, !P3 ;  /* 0x0000000d000d7207 */ /* 0x040fe20005800000 */
[----:B------:R-:W-:Y:S01]  /*2570*/  @!P6 IMAD.MOV R67, RZ, RZ, -R67 ;  /* 0x000000ffff43e224 */ /* 0x000fe200078e0a43 */
[C---:B------:R-:W-:Y:S01]  /*2580*/  SEL R15, R0.reuse, R15, !P3 ;  /* 0x0000000f000f7207 */ /* 0x040fe20005800000 */
[----:B------:R-:W-:Y:S01]  /*2590*/  @!P2 IMAD.MOV R69, RZ, RZ, -R69 ;  /* 0x000000ffff45a224 */ /* 0x000fe200078e0a45 */
[----:B------:R-:W-:Y:S01]  /*25a0*/  SEL R19, R0, R19, !P3 ;  /* 0x0000001300137207 */ /* 0x000fe20005800000 */
[-C--:B0-----:R-:W-:Y:S01]  /*25b0*/  IMAD R12, R8, R10.reuse, RZ ;  /* 0x0000000a080c7224 */ /* 0x081fe200078e02ff */
[C---:B------:R-:W-:Y:S01]  /*25c0*/  SEL R21, R0.reuse, R21, !P3 ;  /* 0x0000001500157207 */ /* 0x040fe20005800000 */
[----:B------:R-:W-:Y:S01]  /*25d0*/  @!P0 IMAD.MOV R71, RZ, RZ, -R71 ;  /* 0x000000ffff478224 */ /* 0x000fe200078e0a47 */
[C---:B------:R-:W-:Y:S01]  /*25e0*/  SEL R23, R0.reuse, R23, !P3 ;  /* 0x0000001700177207 */ /* 0x040fe20005800000 */
[-C--:B------:R-:W-:Y:S01]  /*25f0*/  IMAD R9, R9, R10.reuse, RZ ;  /* 0x0000000a09097224 */ /* 0x080fe200078e02ff */
        /* <DEDUP_REMOVED lines=46> */
[----:B------:R-:W-:Y:S01]  /*28e0*/  SEL R0, R0, R71, !P3 ;  /* 0x0000004700007207 */ /* 0x000fe20005800000 */
[----:B------:R-:W-:Y:S01]  /*28f0*/  IMAD R59, R59, R10, RZ ;  /* 0x0000000a3b3b7224 */ /* 0x000fe200078e02ff */
[----:B-1----:R-:W-:Y:S01]  /*2900*/  LEA R16, P1, R9, R2, 0x1 ;  /* 0x0000000209107211 */ /* 0x002fe200078208ff */
[----:B------:R-:W-:Y:S01]  /*2910*/  IMAD R61, R61, R10, RZ ;  /* 0x0000000a3d3d7224 */ /* 0x000fe200078e02ff */
[----:B------:R-:W-:Y:S01]  /*2920*/  LEA R14, P2, R11, R2, 0x1 ;  /* 0x000000020b0e7211 */ /* 0x000fe200078408ff */
[----:B------:R-:W-:Y:S01]  /*2930*/  IMAD R63, R63, R10, RZ ;  /* 0x0000000a3f3f7224 */ /* 0x000fe200078e02ff */
[----:B------:R-:W-:Y:S01]  /*2940*/  LEA R251, P4, R15, R2, 0x1 ;  /* 0x000000020ffb7211 */ /* 0x000fe200078808ff */
[----:B------:R-:W-:Y:S01]  /*2950*/  IMAD R65, R65, R10, RZ ;  /* 0x0000000a41417224 */ /* 0x000fe200078e02ff */
[----:B------:R-:W-:Y:S01]  /*2960*/  LEA R248, P5, R19, R2, 0x1 ;  /* 0x0000000213f87211 */ /* 0x000fe200078a08ff */
[-C--:B------:R-:W-:Y:S01]  /*2970*/  IMAD R67, R67, R10.reuse, RZ ;  /* 0x0000000a43437224 */ /* 0x080fe200078e02ff */
[-C--:B------:R-:W-:Y:S01]  /*2980*/  LEA.HI.X.SX32 R250, R15, R3.reuse, 0x1, P4 ;  /* 0x000000030ffa7211 */ /* 0x080fe200020f0eff */
[-C--:B------:R-:W-:Y:S01]  /*2990*/  IMAD R69, R69, R10.reuse, RZ ;  /* 0x0000000a45457224 */ /* 0x080fe200078e02ff */
[----:B------:R-:W-:Y:S01]  /*29a0*/  LEA.HI.X.SX32 R247, R19, R3, 0x1, P5 ;  /* 0x0000000313f77211 */ /* 0x000fe200028f0eff */
[----:B------:R-:W-:Y:S01]  /*29b0*/  IMAD R0, R0, R10, RZ ;  /* 0x0000000a00007224 */ /* 0x000fe200078e02ff */
[-C--:B------:R-:W-:Y:S01]  /*29c0*/  LEA R10, P6, R12, R2.reuse, 0x1 ;  /* 0x000000020c0a7211 */ /* 0x080fe200078c08ff */
[----:B------:R-:W-:Y:S01]  /*29d0*/  USGXT.U32 UR4, UR4, 0xe ;  /* 0x0000000e0404789a */ /* 0x000fe20008000000 */
[----:B------:R-:W-:-:S02]  /*29e0*/  LEA R157, P4, R29, R2, 0x1 ;  /* 0x000000021d9d7211 */ /* 0x000fc400078808ff */
[----:B------:R-:W-:Y:S02]  /*29f0*/  CS2R R70, SRZ ;  /* 0x0000000000467805 */ /* 0x000fe4000001ff00 */
[-C--:B------:R-:W-:Y:S01]  /*2a00*/  LEA.HI.X.SX32 R12, R12, R3.reuse, 0x1, P6 ;  /* 0x000000030c0c7211 */ /* 0x080fe200030f0eff */
[----:B------:R0:W-:Y:S01]  /*2a10*/  STL [R1+0x218], R10 ;  /* 0x0002180a01007387 */ /* 0x0001e20000100800 */
[-C--:B------:R-:W-:Y:S02]  /*2a20*/  LEA R246, P6, R21, R2.reuse, 0x1 ;  /* 0x0000000215f67211 */ /* 0x080fe400078c08ff */
[----:B------:R-:W-:Y:S02]  /*2a30*/  CS2R R74, SRZ ;  /* 0x00000000004a7805 */ /* 0x000fe4000001ff00 */
[-C--:B------:R-:W-:Y:S01]  /*2a40*/  LEA R159, P5, R31, R2.reuse, 0x1 ;  /* 0x000000021f9f7211 */ /* 0x080fe200078a08ff */
[----:B------:R-:W-:Y:S01]  /*2a50*/  STL [R1+0x210], R16 ;  /* 0x0002101001007387 */ /* 0x000fe20000100800 */
[-C--:B------:R-:W-:Y:S01]  /*2a60*/  LEA.HI.X.SX32 R245, R21, R3.reuse, 0x1, P6 ;  /* 0x0000000315f57211 */ /* 0x080fe200030f0eff */
[----:B------:R-:W-:Y:S01]  /*2a70*/  UMOV UR10, UR4 ;  /* 0x00000004000a7c82 */ /* 0x000fe20008000000 */
[----:B------:R-:W-:Y:S01]  /*2a80*/  LEA R161, P6, R33, R2, 0x1 ;  /* 0x0000000221a17211 */ /* 0x000fe200078c08ff */
[----:B------:R-:W-:Y:S01]  /*2a90*/  STL [R1+0x208], R14 ;  /* 0x0002080e01007387 */ /* 0x000fe20000100800 */
[----:B------:R-:W-:-:S02]  /*2aa0*/  LEA.HI.X.SX32 R156, R29, R3, 0x1, P4 ;  /* 0x000000031d9c7211 */ /* 0x000fc400020f0eff */
[----:B------:R-:W-:Y:S02]  /*2ab0*/  CS2R R28, SRZ ;  /* 0x00000000001c7805 */ /* 0x000fe4000001ff00 */
[-C--:B0-----:R-:W-:Y:S02]  /*2ac0*/  LEA R10, P3, R13, R2.reuse, 0x1 ;  /* 0x000000020d0a7211 */ /* 0x081fe400078608ff */
[-C--:B------:R-:W-:Y:S02]  /*2ad0*/  LEA.HI.X.SX32 R158, R31, R3.reuse, 0x1, P5 ;  /* 0x000000031f9e7211 */ /* 0x080fe400028f0eff */
[----:B------:R-:W-:Y:S02]  /*2ae0*/  CS2R R30, SRZ ;  /* 0x00000000001e7805 */ /* 0x000fe4000001ff00 */
[----:B------:R-:W-:Y:S01]  /*2af0*/  LEA.HI.X.SX32 R252, R13, R3, 0x1, P3 ;  /* 0x000000030dfc7211 */ /* 0x000fe200018f0eff */
[----:B------:R0:W-:Y:S01]  /*2b00*/  STL [R1+0x200], R10 ;  /* 0x0002000a01007387 */ /* 0x0001e20000100800 */
[----:B------:R-:W-:-:S02]  /*2b10*/  LEA R155, P3, R27, R2, 0x1 ;  /* 0x000000021b9b7211 */ /* 0x000fc400078608ff */
[-C--:B------:R-:W-:Y:S01]  /*2b20*/  LEA.HI.X.SX32 R160, R33, R3.reuse, 0x1, P6 ;  /* 0x0000000321a07211 */ /* 0x080fe200030f0eff */
[----:B------:R-:W-:Y:S01]  /*2b30*/  STL [R1+0x214], R12 ;  /* 0x0002140c01007387 */ /* 0x000fe20000100800 */
[----:B------:R-:W-:Y:S02]  /*2b40*/  LEA.HI.X.SX32 R154, R27, R3, 0x1, P3 ;  /* 0x000000031b9a7211 */ /* 0x000fe400018f0eff */
[----:B------:R-:W-:Y:S02]  /*2b50*/  CS2R R26, SRZ ;  /* 0x00000000001a7805 */ /* 0x000fe4000001ff00 */
[-C--:B------:R-:W-:Y:S02]  /*2b60*/  LEA R167, P3, R39, R2.reuse, 0x1 ;  /* 0x0000000227a77211 */ /* 0x080fe400078608ff */
[----:B------:R-:W-:Y:S02]  /*2b70*/  CS2R R32, SRZ ;  /* 0x0000000000207805 */ /* 0x000fe4000001ff00 */
[----:B------:R-:W-:-:S02]  /*2b80*/  LEA R169, P4, R41, R2, 0x1 ;  /* 0x0000000229a97211 */ /* 0x000fc400078808ff */
[-C--:B0-----:R-:W-:Y:S02]  /*2b90*/  LEA.HI.X.SX32 R10, R9, R3.reuse, 0x1, P1 ;  /* 0x00000003090a7211 */ /* 0x081fe400008f0eff */
[-C--:B------:R-:W-:Y:S02]  /*2ba0*/  LEA.HI.X.SX32 R9, R11, R3.reuse, 0x1, P2 ;  /* 0x000000030b097211 */ /* 0x080fe400010f0eff */
[-C--:B------:R-:W-:Y:S01]  /*2bb0*/  LEA R244, P1, R23, R2.reuse, 0x1 ;  /* 0x0000000217f47211 */ /* 0x080fe200078208ff */
[----:B------:R0:W-:Y:S01]  /*2bc0*/  STL [R1+0x20c], R10 ;  /* 0x00020c0a01007387 */ /* 0x0001e20000100800 */
[-C--:B------:R-:W-:Y:S02]  /*2bd0*/  LEA R205, P2, R25, R2.reuse, 0x1 ;  /* 0x0000000219cd7211 */ /* 0x080fe400078408ff */
[----:B------:R-:W-:Y:S01]  /*2be0*/  LEA.HI.X.SX32 R206, R23, R3, 0x1, P1 ;  /* 0x0000000317ce7211 */ /* 0x000fe200008f0eff */
[----:B------:R1:W-:Y:S01]  /*2bf0*/  STL [R1+0x204], R9 ;  /* 0x0002040901007387 */ /* 0x0003e20000100800 */
[----:B------:R-:W-:-:S02]  /*2c00*/  LEA R163, P1, R35, R2, 0x1 ;  /* 0x0000000223a37211 */ /* 0x000fc400078208ff */
[-C--:B------:R-:W-:Y:S01]  /*2c10*/  LEA.HI.X.SX32 R204, R25, R3.reuse, 0x1, P2 ;  /* 0x0000000319cc7211 */ /* 0x080fe200010f0eff */
[----:B------:R2:W-:Y:S01]  /*2c20*/  STL [R1], RZ ;  /* 0x000000ff01007387 */ /* 0x0005e20000100800 */
[----:B------:R-:W-:Y:S01]  /*2c30*/  LEA.HI.X.SX32 R162, R35, R3, 0x1, P1 ;  /* 0x0000000323a27211 */ /* 0x000fe200008f0eff */
[----:B0-----:R-:W0:Y:S01]  /*2c40*/  LDC R10, c[0x0][0x23c] ;  /* 0x00008f00ff0a7b82 */ /* 0x001e220000000800 */
[-C--:B------:R-:W-:Y:S01]  /*2c50*/  LEA R165, P2, R37, R2.reuse, 0x1 ;  /* 0x0000000225a57211 */ /* 0x080fe200078408ff */
[----:B------:R2:W-:Y:S01]  /*2c60*/  STL [R1+0x4], RZ ;  /* 0x000004ff01007387 */ /* 0x0005e20000100800 */
[-C--:B------:R-:W-:Y:S02]  /*2c70*/  LEA R171, P5, R43, R2.reuse, 0x1 ;  /* 0x000000022bab7211 */ /* 0x080fe400078a08ff */
[----:B------:R-:W-:Y:S02]  /*2c80*/  CS2R R24, SRZ ;  /* 0x0000000000187805 */ /* 0x000fe4000001ff00 */
[-C--:B------:R-:W-:Y:S01]  /*2c90*/  LEA R173, P6, R45, R2.reuse, 0x1 ;  /* 0x000000022dad7211 */ /* 0x080fe200078c08ff */
[----:B------:R2:W-:Y:S01]  /*2ca0*/  STL [R1+0x8], RZ ;  /* 0x000008ff01007387 */ /* 0x0005e20000100800 */
[----:B------:R-:W-:-:S02]  /*2cb0*/  LEA R175, P1, R47, R2, 0x1 ;  /* 0x000000022faf7211 */ /* 0x000fc400078208ff */
[----:B------:R-:W-:Y:S02]  /*2cc0*/  CS2R R34, SRZ ;  /* 0x0000000000227805 */ /* 0x000fe4000001ff00 */
[-C--:B------:R-:W-:Y:S01]  /*2cd0*/  LEA.HI.X.SX32 R164, R37, R3.reuse, 0x1, P2 ;  /* 0x0000000325a47211 */ /* 0x080fe200010f0eff */
[----:B------:R2:W-:Y:S01]  /*2ce0*/  STL [R1+0xc], RZ ;  /* 0x00000cff01007387 */ /* 0x0005e20000100800 */
[-C--:B------:R-:W-:Y:S02]  /*2cf0*/  LEA.HI.X.SX32 R166, R39, R3.reuse, 0x1, P3 ;  /* 0x0000000327a67211 */ /* 0x080fe400018f0eff */
[----:B------:R-:W-:Y:S02]  /*2d00*/  CS2R R36, SRZ ;  /* 0x0000000000247805 */ /* 0x000fe4000001ff00 */
[-C--:B------:R-:W-:Y:S01]  /*2d10*/  LEA.HI.X.SX32 R168, R41, R3.reuse, 0x1, P4 ;  /* 0x0000000329a87211 */ /* 0x080fe200020f0eff */
[----:B------:R2:W-:Y:S01]  /*2d20*/  STL [R1+0x10], RZ ;  /* 0x000010ff01007387 */ /* 0x0005e20000100800 */
[----:B------:R-:W-:-:S02]  /*2d30*/  LEA.HI.X.SX32 R170, R43, R3, 0x1, P5 ;  /* 0x000000032baa7211 */ /* 0x000fc400028f0eff */
[----:B------:R-:W-:Y:S02]  /*2d40*/  CS2R R38, SRZ ;  /* 0x0000000000267805 */ /* 0x000fe4000001ff00 */
[-C--:B------:R-:W-:Y:S01]  /*2d50*/  LEA.HI.X.SX32 R172, R45, R3.reuse, 0x1, P6 ;  /* 0x000000032dac7211 */ /* 0x080fe200030f0eff */
[----:B------:R2:W-:Y:S01]  /*2d60*/  STL [R1+0x14], RZ ;  /* 0x000014ff01007387 */ /* 0x0005e20000100800 */
[----:B------:R-:W-:Y:S02]  /*2d70*/  LEA.HI.X.SX32 R174, R47, R3, 0x1, P1 ;  /* 0x000000032fae7211 */ /* 0x000fe400008f0eff */
[----:B------:R-:W-:Y:S02]  /*2d80*/  CS2R R40, SRZ ;  /* 0x0000000000287805 */ /* 0x000fe4000001ff00 */
[-C--:B------:R-:W-:Y:S01]  /*2d90*/  LEA R177, P2, R49, R2.reuse, 0x1 ;  /* 0x0000000231b17211 */ /* 0x080fe200078408ff */
[----:B------:R2:W-:Y:S01]  /*2da0*/  STL [R1+0x18], RZ ;  /* 0x000018ff01007387 */ /* 0x0005e20000100800 */
[----:B------:R-:W-:-:S02]  /*2db0*/  LEA R179, P3, R51, R2, 0x1 ;  /* 0x0000000233b37211 */ /* 0x000fc400078608ff */
[----:B------:R-:W-:Y:S02]  /*2dc0*/  CS2R R42, SRZ ;  /* 0x00000000002a7805 */ /* 0x000fe4000001ff00 */
        /* <DEDUP_REMOVED lines=32> */
[----:B------:R-:W-:Y:S01]  /*2fd0*/  LEA R8, P0, R7, UR6, 0x1 ;  /* 0x0000000607087c11 */ /* 0x000fe2000f8008ff */
        /* <DEDUP_REMOVED lines=9> */
[-C--:B------:R-:W-:Y:S02]  /*3070*/  LEA.HI.X.SX32 R196, R69, R3.reuse, 0x1, P6 ;  /* 0x0000000345c47211 */ /* 0x080fe400030f0eff */
[----:B------:R-:W-:Y:S02]  /*3080*/  CS2R R64, SRZ ;  /* 0x0000000000407805 */ /* 0x000fe4000001ff00 */
[----:B------:R-:W-:Y:S01]  /*3090*/  LEA.HI.X.SX32 R198, R0, R3, 0x1, P1 ;  /* 0x0000000300c67211 */ /* 0x000fe200008f0eff */
[----:B------:R2:W-:Y:S01]  /*30a0*/  STL [R1+0x48], RZ ;  /* 0x000048ff01007387 */ /* 0x0005e20000100800 */
[----:B------:R-:W-:-:S02]  /*30b0*/  LEA.HI.X.SX32 R2, R7, UR7, 0x1, P0 ;  /* 0x0000000707027c11 */ /* 0x000fc400080f0eff */
[----:B------:R-:W-:Y:S02]  /*30c0*/  CS2R R66, SRZ ;  /* 0x0000000000427805 */ /* 0x000fe4000001ff00 */
[C---:B------:R-:W-:Y:S01]  /*30d0*/  LOP3.LUT R3, R6.reuse, 0x10, RZ, 0x3c, !PT ;  /* 0x0000001006037812 */ /* 0x040fe200078e3cff */
[----:B------:R2:W-:Y:S01]  /*30e0*/  STL [R1+0x4c], RZ ;  /* 0x00004cff01007387 */ /* 0x0005e20000100800 */
[C---:B-1----:R-:W-:Y:S02]  /*30f0*/  LOP3.LUT R9, R6.reuse, 0x20, RZ, 0x3c, !PT ;  /* 0x0000002006097812 */ /* 0x042fe400078e3cff */
[----:B------:R-:W-:Y:S02]  /*3100*/  CS2R R68, SRZ ;  /* 0x0000000000447805 */ /* 0x000fe4000001ff00 */
[C---:B------:R-:W-:Y:S01]  /*3110*/  LOP3.LUT R7, R6.reuse, 0x30, RZ, 0x3c, !PT ;  /* 0x0000003006077812 */ /* 0x040fe200078e3cff */
[----:B------:R2:W-:Y:S01]  /*3120*/  STL [R1+0x50], RZ ;  /* 0x000050ff01007387 */ /* 0x0005e20000100800 */
[C---:B------:R-:W-:Y:S01]  /*3130*/  LOP3.LUT R3, R6.reuse, 0x40, RZ, 0x3c, !PT ;  /* 0x0000004006037812 */ /* 0x040fe200078e3cff */
[----:B0-----:R-:W-:Y:S01]  /*3140*/  IMAD R249, R215, R10, RZ ;  /* 0x0000000ad7f97224 */ /* 0x001fe200078e02ff */
[C---:B------:R-:W-:Y:S01]  /*3150*/  LOP3.LUT R9, R6.reuse, 0x50, RZ, 0x3c, !PT ;  /* 0x0000005006097812 */ /* 0x040fe200078e3cff */
[----:B------:R2:W-:Y:S01]  /*3160*/  STL [R1+0x54], RZ ;  /* 0x000054ff01007387 */ /* 0x0005e20000100800 */
[----:B------:R-:W-:Y:S01]  /*3170*/  IMAD.U32 R0, RZ, RZ, UR8 ;  /* 0x00000008ff007e24 */ /* 0x000fe2000f8e00ff */
[C---:B------:R-:W-:Y:S01]  /*3180*/  LOP3.LUT R7, R6.reuse, 0x60, RZ, 0x3c, !PT ;  /* 0x0000006006077812 */ /* 0x040fe200078e3cff */
[----:B------:R-:W-:Y:S01]  /*3190*/  UMOV UR6, 0xfffffffe ;  /* 0xfffffffe00067882 */ /* 0x000fe20000000000 */
[----:B------:R2:W-:Y:S01]  /*31a0*/  STL [R1+0x58], RZ ;  /* 0x000058ff01007387 */ /* 0x0005e20000100800 */
[----:B------:R-:W-:Y:S01]  /*31b0*/  LOP3.LUT R3, R6, 0x70, RZ, 0x3c, !PT ;  /* 0x0000007006037812 */ /* 0x000fe200078e3cff */
[----:B------:R-:W-:-:S02]  /*31c0*/  UMOV UR7, 0x7fffffdf ;  /* 0x7fffffdf00077882 */ /* 0x000fc40000000000 */
[----:B------:R2:W-:Y:S01]  /*31d0*/  STL [R1+0x5c], RZ ;  /* 0x00005cff01007387 */ /* 0x0005e20000100800 */
[----:B------:R-:W-:-:S03]  /*31e0*/  UIADD3.64 UR6, UR4, -UR6, URZ ;  /* 0x8000000604067297 */ /* 0x000fc6000fffe03f */
[----:B------:R2:W-:Y:S04]  /*31f0*/  STL [R1+0x60], RZ ;  /* 0x000060ff01007387 */ /* 0x0005e80000100800 */
        /* <DEDUP_REMOVED lines=102> */
[----:B------:R2:W-:Y:S02]  /*3860*/  STL [R1+0x1fc], RZ ;  /* 0x0001fcff01007387 */ /* 0x0005e40000100800 */
.L_x_1:
[----:B------:R-:W0:Y:S01]  /*3870*/  LDC R9, c[0x0][0x238] ;  /* 0x00008e00ff097b82 */ /* 0x000e220000000800 */
[C---:B------:R-:W-:Y:S01]  /*3880*/  ISETP.GT.AND P1, PT, R0.reuse, 0x8, PT ;  /* 0x000000080000780c */ /* 0x040fe20003f24270 */
[----:B------:R-:W-:Y:S01]  /*3890*/  IMAD.MOV.U32 R3, RZ, RZ, R2 ;  /* 0x000000ffff037224 */ /* 0x000fe200078e0002 */
[----:B------:R-:W-:Y:S01]  /*38a0*/  ISETP.GT.AND P0, PT, R0, RZ, PT ;  /* 0x000000ff0000720c */ /* 0x000fe20003f04270 */
[----:B------:R-:W-:Y:S01]  /*38b0*/  IMAD.MOV.U32 R2, RZ, RZ, R8 ;  /* 0x000000ffff027224 */ /* 0x000fe200078e0008 */
[----:B------:R-:W-:Y:S01]  /*38c0*/  PRMT R7, RZ, 0x7610, R7 ;  /* 0x00007610ff077816 */ /* 0x000fe20000000007 */
[----:B------:R-:W-:Y:S02]  /*38d0*/  STL.64 [R1+0x418], R150 ;  /* 0x0004189601007387 */ /* 0x000fe40000100a00 */
[----:B------:R-:W1:Y:S01]  /*38e0*/  LDC R11, c[0x0][0x238] ;  /* 0x00008e00ff0b7b82 */ /* 0x000e620000000800 */
[----:B------:R-:W-:Y:S01]  /*38f0*/  PRMT R12, RZ, 0x7610, R12 ;  /* 0x00007610ff0c7816 */ /* 0x000fe2000000000c */
[----:B------:R-:W-:Y:S01]  /*3900*/  STL.64 [R1+0x410], R148 ;  /* 0x0004109401007387 */ /* 0x000fe20000100a00 */
[----:B------:R-:W-:-:S05]  /*3910*/  PRMT R13, RZ, 0x7610, R13 ;  /* 0x00007610ff0d7816 */ /* 0x000fca000000000d */
[----:B------:R-:W3:Y:S01]  /*3920*/  LDC R10, c[0x0][0x238] ;  /* 0x00008e00ff0a7b82 */ /* 0x000ee20000000800 */
[----:B------:R-:W4:Y:S01]  /*3930*/  @P0 LDG.E.U16 R7, desc[UR14][R2.64] ;  /* 0x0000000e02070981 */ /* 0x000f22000c1e1500 */
[----:B0-----:R-:W-:Y:S01]  /*3940*/  IMAD.SHL.U32 R9, R9, 0x8, RZ ;  /* 0x0000000809097824 */ /* 0x001fe200078e00ff */
[----:B------:R-:W-:Y:S02]  /*3950*/  PRMT R14, RZ, 0x7610, R14 ;  /* 0x00007610ff0e7816 */ /* 0x000fe4000000000e */
[----:B------:R-:W-:Y:S01]  /*3960*/  STL.64 [R1+0x408], R146 ;  /* 0x0004089201007387 */ /* 0x000fe20000100a00 */
[----:B------:R-:W-:-:S04]  /*3970*/  IMAD.WIDE R8, R9, 0x2, R2 ;  /* 0x0000000209087825 */ /* 0x000fc800078e0202 */
[----:B-1----:R-:W-:Y:S01]  /*3980*/  IMAD.SHL.U32 R11, R11, 0x10, RZ ;  /* 0x000000100b0b7824 */ /* 0x002fe200078e00ff */
[----:B------:R0:W5:Y:S01]  /*3990*/  @P1 LDG.E.U16 R12, desc[UR14][R8.64] ;  /* 0x0000000e080c1981 */ /* 0x000162000c1e1500 */
[C---:B------:R-:W-:Y:S02]  /*39a0*/  ISETP.GT.AND P0, PT, R0.reuse, 0x10, PT ;  /* 0x000000100000780c */ /* 0x040fe40003f04270 */
[----:B------:R-:W-:Y:S01]  /*39b0*/  PRMT R15, RZ, 0x7610, R15 ;  /* 0x00007610ff0f7816 */ /* 0x000fe2000000000f */
[----:B------:R-:W-:Y:S01]  /*39c0*/  STL.64 [R1+0x400], R144 ;  /* 0x0004009001007387 */ /* 0x000fe20000100a00 */
[----:B0-----:R-:W-:Y:S01]  /*39d0*/  IMAD.WIDE R8, R11, 0x2, R2 ;  /* 0x000000020b087825 */ /* 0x001fe200078e0202 */
[----:B------:R-:W-:Y:S01]  /*39e0*/  ISETP.GT.AND P1, PT, R0, 0x18, PT ;  /* 0x000000180000780c */ /* 0x000fe20003f24270 */
[----:B------:R-:W0:Y:S01]  /*39f0*/  LDC R11, c[0x0][0x238] ;  /* 0x00008e00ff0b7b82 */ /* 0x000e220000000800 */
[----:B------:R-:W-:Y:S06]  /*3a00*/  STL.64 [R1+0x3f8], R142 ;  /* 0x0003f88e01007387 */ /* 0x000fec0000100a00 */
[----:B------:R1:W2:Y:S01]  /*3a10*/  @P0 LDG.E.U16 R13, desc[UR14][R8.64] ;  /* 0x0000000e080d0981 */ /* 0x0002a2000c1e1500 */
[----:B0-----:R-:W-:-:S03]  /*3a20*/  IMAD R11, R11, 0x18, RZ ;  /* 0x000000180b0b7824 */ /* 0x001fc600078e02ff */
[----:B------:R-:W-:Y:S01]  /*3a30*/  STL.64 [R1+0x3f0], R140 ;  /* 0x0003f08c01007387 */ /* 0x000fe20000100a00 */
[--C-:B-1----:R-:W-:Y:S01]  /*3a40*/  IMAD.WIDE R8, R11, 0x2, R2.reuse ;  /* 0x000000020b087825 */ /* 0x102fe200078e0202 */
[----:B------:R-:W-:Y:S01]  /*3a50*/  ISETP.GT.AND P0, PT, R0, 0x1, PT ;  /* 0x000000010000780c */ /* 0x000fe20003f04270 */
[----:B------:R-:W0:Y:S01]  /*3a60*/  LDC R11, c[0x0][0x238] ;  /* 0x00008e00ff0b7b82 */ /* 0x000e220000000800 */
[----:B------:R-:W-:Y:S04]  /*3a70*/  STL.64 [R1+0x3e8], R138 ;  /* 0x0003e88a01007387 */ /* 0x000fe80000100a00 */
[----:B------:R3:W2:Y:S04]  /*3a80*/  @P1 LDG.E.U16 R14, desc[UR14][R8.64] ;  /* 0x0000000e080e1981 */ /* 0x0006a8000c1e1500 */
[----:B------:R-:W-:Y:S04]  /*3a90*/  STL.64 [R1+0x3e0], R136 ;  /* 0x0003e08801007387 */ /* 0x000fe80000100a00 */
[----:B------:R-:W-:Y:S01]  /*3aa0*/  STL.64 [R1+0x3d8], R134 ;  /* 0x0003d88601007387 */ /* 0x000fe20000100a00 */
[----:B---3--:R-:W-:-:S03]  /*3ab0*/  IMAD.WIDE R8, R10, 0x2, R2 ;  /* 0x000000020a087825 */ /* 0x008fc600078e0202 */
[----:B------:R-:W-:Y:S04]  /*3ac0*/  STL.64 [R1+0x3d0], R132 ;  /* 0x0003d08401007387 */ /* 0x000fe80000100a00 */
[----:B------:R1:W3:Y:S01]  /*3ad0*/  @P0 LDG.E.U16 R15, desc[UR14][R8.64] ;  /* 0x0000000e080f0981 */ /* 0x0002e2000c1e1500 */
[----:B0-----:R-:W-:-:S03]  /*3ae0*/  IMAD R11, R11, 0x9, RZ ;  /* 0x000000090b0b7824 */ /* 0x001fc600078e02ff */
[----:B------:R-:W-:Y:S01]  /*3af0*/  STL.64 [R1+0x3c8], R130 ;  /* 0x0003c88201007387 */ /* 0x000fe20000100a00 */
[----:B------:R-:W-:-:S03]  /*3b00*/  ISETP.GT.AND P1, PT, R0, 0x9, PT ;  /* 0x000000090000780c */ /* 0x000fc60003f24270 */
[----:B------:R-:W-:Y:S01]  /*3b10*/  STL.64 [R1+0x3c0], R128 ;  /* 0x0003c08001007387 */ /* 0x000fe20000100a00 */
[----:B-1----:R-:W-:Y:S02]  /*3b20*/  IMAD.WIDE R8, R11, 0x2, R2 ;  /* 0x000000020b087825 */ /* 0x002fe400078e0202 */
[----:B------:R-:W0:Y:S01]  /*3b30*/  LDC R11, c[0x0][0x238] ;  /* 0x00008e00ff0b7b82 */ /* 0x000e220000000800 */
[----:B------:R-:W-:Y:S04]  /*3b40*/  STL.64 [R1+0x3b8], R126 ;  /* 0x0003b87e01007387 */ /* 0x000fe80000100a00 */
[----:B------:R-:W-:Y:S04]  /*3b50*/  STL.64 [R1+0x3b0], R124 ;  /* 0x0003b07c01007387 */ /* 0x000fe80000100a00 */
[----:B------:R-:W-:Y:S04]  /*3b60*/  STL.64 [R1+0x3a8], R122 ;  /* 0x0003a87a01007387 */ /* 0x000fe80000100a00 */
[----:B------:R-:W-:Y:S04]  /*3b70*/  STL.64 [R1+0x3a0], R120 ;  /* 0x0003a07801007387 */ /* 0x000fe80000100a00 */
[----:B------:R-:W-:Y:S04]  /*3b80*/  STL.64 [R1+0x398], R118 ;  /* 0x0003987601007387 */ /* 0x000fe80000100a00 */
[----:B------:R-:W-:Y:S01]  /*3b90*/  STL.64 [R1+0x390], R116 ;  /* 0x0003907401007387 */ /* 0x000fe20000100a00 */
[----:B------:R-:W-:-:S03]  /*3ba0*/  PRMT R16, RZ, 0x7610, R16 ;  /* 0x00007610ff107816 */ /* 0x000fc60000000010 */
[----:B------:R-:W-:Y:S04]  /*3bb0*/  STL.64 [R1+0x388], R114 ;  /* 0x0003887201007387 */ /* 0x000fe80000100a00 */
[----:B------:R-:W-:Y:S01]  /*3bc0*/  STL.64 [R1+0x380], R112 ;  /* 0x0003807001007387 */ /* 0x000fe20000100a00 */
[----:B0-----:R-:W-:-:S03]  /*3bd0*/  IMAD R11, R11, 0x11, RZ ;  /* 0x000000110b0b7824 */ /* 0x001fc600078e02ff */
[----:B------:R-:W-:Y:S04]  /*3be0*/  STL.64 [R1+0x378], R110 ;  /* 0x0003786e01007387 */ /* 0x000fe80000100a00 */
[----:B------:R-:W-:Y:S04]  /*3bf0*/  STL.64 [R1+0x370], R108 ;  /* 0x0003706c01007387 */ /* 0x000fe80000100a00 */
[----:B------:R-:W-:Y:S04]  /*3c00*/  STL.64 [R1+0x368], R106 ;  /* 0x0003686a01007387 */ /* 0x000fe80000100a00 */
[----:B------:R-:W-:Y:S04]  /*3c10*/  STL.64 [R1+0x360], R104 ;  /* 0x0003606801007387 */ /* 0x000fe80000100a00 */
[----:B------:R-:W-:Y:S04]  /*3c20*/  STL.64 [R1+0x358], R102 ;  /* 0x0003586601007387 */ /* 0x000fe80000100a00 */
[----:B------:R-:W-:Y:S04]  /*3c30*/  STL.64 [R1+0x350], R100 ;  /* 0x0003506401007387 */ /* 0x000fe80000100a00 */
[----:B------:R-:W-:Y:S04]  /*3c40*/  STL.64 [R1+0x348], R98 ;  /* 0x0003486201007387 */ /* 0x000fe80000100a00 */
[----:B------:R-:W-:Y:S04]  /*3c50*/  STL.64 [R1+0x340], R96 ;  /* 0x0003406001007387 */ /* 0x000fe80000100a00 */
[----:B------:R0:W3:Y:S04]  /*3c60*/  @P1 LDG.E.U16 R16, desc[UR14][R8.64] ;  /* 0x0000000e08101981 */ /* 0x0000e8000c1e1500 */
[----:B------:R-:W-:Y:S04]  /*3c70*/  STL.64 [R1+0x338], R94 ;  /* 0x0003385e01007387 */ /* 0x000fe80000100a00 */
[----:B------:R-:W-:Y:S01]  /*3c80*/  STL.64 [R1+0x330], R92 ;  /* 0x0003305c01007387 */ /* 0x000fe20000100a00 */
[----:B0-----:R-:W-:-:S02]  /*3c90*/  IMAD.WIDE R8, R11, 0x2, R2 ;  /* 0x000000020b087825 */ /* 0x001fc400078e0202 */
[----:B------:R-:W0:Y:S01]  /*3ca0*/  LDC R11, c[0x0][0x238] ;  /* 0x00008e00ff0b7b82 */ /* 0x000e220000000800 */
        /* <DEDUP_REMOVED lines=10> */
[----:B------:R-:W-:Y:S01]  /*3d50*/  STL.64 [R1+0x2d8], R70 ;  /* 0x0002d84601007387 */ /* 0x000fe20000100a00 */
[----:B------:R-:W-:-:S03]  /*3d60*/  ISETP.GT.AND P0, PT, R0, 0x11, PT ;  /* 0x000000110000780c */ /* 0x000fc60003f04270 */
[----:B------:R-:W-:Y:S04]  /*3d70*/  STL.64 [R1+0x2d0], R68 ;  /* 0x0002d04401007387 */ /* 0x000fe80000100a00 */
        /* <DEDUP_REMOVED lines=26> */
[----:B------:R1:W-:Y:S01]  /*3f20*/  STL.64 [R1+0x220], R24 ;  /* 0x0002201801007387 */ /* 0x0003e20000100a00 */
[C---:B------:R-:W-:Y:S01]  /*3f30*/  ISETP.GT.AND P1, PT, R0.reuse, 0x19, PT ;  /* 0x000000190000780c */ /* 0x040fe20003f24270 */
[----:B-1----:R-:W1:Y:S01]  /*3f40*/  LDC R24, c[0x0][0x238] ;  /* 0x00008e00ff187b82 */ /* 0x002e620000000800 */
[----:B------:R-:W-:-:S02]  /*3f50*/  ISETP.GT.AND P0, PT, R0, 0x2, PT ;  /* 0x000000020000780c */ /* 0x000fc40003f04270 */
[----:B------:R-:W-:Y:S01]  /*3f60*/  PRMT R18, RZ, 0x7610, R18 ;  /* 0x00007610ff127816 */ /* 0x000fe20000000012 */
[----:B0-----:R-:W-:Y:S01]  /*3f70*/  IMAD.SHL.U32 R11, R11, 0x2, RZ ;  /* 0x000000020b0b7824 */ /* 0x001fe200078e00ff */
[----:B------:R-:W-:Y:S02]  /*3f80*/  PRMT R19, RZ, 0x7610, R19 ;  /* 0x00007610ff137816 */ /* 0x000fe40000000013 */
[----:B------:R-:W-:Y:S01]  /*3f90*/  PRMT R152, RZ, 0x7610, R152 ;  /* 0x00007610ff987816 */ /* 0x000fe20000000098 */
[----:B------:R-:W0:Y:S04]  /*3fa0*/  LDC R25, c[0x0][0x238] ;  /* 0x00008e00ff197b82 */ /* 0x000e280000000800 */
[----:B------:R4:W3:Y:S02]  /*3fb0*/  @P1 LDG.E.U16 R18, desc[UR14][R8.64] ;  /* 0x0000000e08121981 */ /* 0x0008e4000c1e1500 */
[----:B----4-:R-:W-:-:S04]  /*3fc0*/  IMAD.WIDE R8, R11, 0x2, R2 ;  /* 0x000000020b087825 */ /* 0x010fc800078e0202 */
[----:B-1----:R-:W-:Y:S01]  /*3fd0*/  IMAD R24, R24, 0x3, RZ ;  /* 0x0000000318187824 */ /* 0x002fe200078e02ff */
[----:B------:R1:W4:Y:S01]  /*3fe0*/  @P0 LDG.E.U16 R19, desc[UR14][R8.64] ;  /* 0x0000000e08130981 */ /* 0x000322000c1e1500 */
[----:B------:R-:W-:Y:S01]  /*3ff0*/  ISETP.GT.AND P1, PT, R0, 0x3, PT ;  /* 0x000000030000780c */ /* 0x000fe20003f24270 */
[----:B------:R-:W5:Y:S01]  /*4000*/  LDC R11, c[0x0][0x238] ;  /* 0x00008e00ff0b7b82 */ /* 0x000f620000000800 */
[----:B-1----:R-:W-:-:S07]  /*4010*/  IMAD.WIDE R8, R24, 0x2, R2 ;  /* 0x0000000218087825 */ /* 0x002fce00078e0202 */
[----:B------:R-:W1:Y:S04]  /*4020*/  LDC R24, c[0x0][0x238] ;  /* 0x00008e00ff187b82 */ /* 0x000e680000000800 */
[----:B------:R2:W4:Y:S01]  /*4030*/  @P1 LDG.E.U16 R152, desc[UR14][R8.64] ;  /* 0x0000000e08981981 */ /* 0x000522000c1e1500 */
[----:B-1----:R-:W-:-:S04]  /*4040*/  IMAD.SHL.U32 R24, R24, 0x4, RZ ;  /* 0x0000000418187824 */ /* 0x002fc800078e00ff */
[----:B--2---:R-:W-:Y:S02]  /*4050*/  IMAD.WIDE R8, R24, 0x2, R2 ;  /* 0x0000000218087825 */ /* 0x004fe400078e0202 */
[----:B------:R-:W1:Y:S01]  /*4060*/  LDC R24, c[0x0][0x238] ;  /* 0x00008e00ff187b82 */ /* 0x000e620000000800 */
[C---:B------:R-:W-:Y:S02]  /*4070*/  ISETP.GT.AND P0, PT, R0.reuse, 0x4, PT ;  /* 0x000000040000780c */ /* 0x040fe40003f04270 */
[----:B------:R-:W-:Y:S02]  /*4080*/  PRMT R153, RZ, 0x7610, R153 ;  /* 0x00007610ff997816 */ /* 0x000fe40000000099 */
[----:B------:R-:W-:Y:S01]  /*4090*/  ISETP.GT.AND P2, PT, R0, 0xa, PT ;  /* 0x0000000a0000780c */ /* 0x000fe20003f44270 */
[----:B-----5:R-:W-:-:S08]  /*40a0*/  IMAD R11, R11, 0xa, RZ ;  /* 0x0000000a0b0b7824 */ /* 0x020fd000078e02ff */
[----:B------:R2:W5:Y:S01]  /*40b0*/  @P0 LDG.E.U16 R153, desc[UR14][R8.64] ;  /* 0x0000000e08990981 */ /* 0x000562000c1e1500 */
[----:B-1----:R-:W-:-:S04]  /*40c0*/  IMAD R24, R24, 0x1a, RZ ;  /* 0x0000001a18187824 */ /* 0x002fc800078e02ff */
[--C-:B--2---:R-:W-:Y:S02]  /*40d0*/  IMAD.WIDE R8, R24, 0x2, R2.reuse ;  /* 0x0000000218087825 */ /* 0x104fe400078e0202 */
[----:B------:R-:W1:Y:S01]  /*40e0*/  LDC R24, c[0x0][0x238] ;  /* 0x00008e00ff187b82 */ /* 0x000e620000000800 */
[----:B------:R-:W-:Y:S01]  /*40f0*/  ISETP.GT.AND P3, PT, R0, 0x12, PT ;  /* 0x000000120000780c */ /* 0x000fe20003f64270 */
[----:B------:R-:W-:Y:S01]  /*4100*/  IMAD.WIDE R10, R11, 0x2, R2 ;  /* 0x000000020b0a7825 */ /* 0x000fe200078e0202 */
[----:B------:R-:W-:-:S03]  /*4110*/  PRMT R20, RZ, 0x7610, R20 ;  /* 0x00007610ff147816 */ /* 0x000fc60000000014 */
[----:B0-----:R-:W-:Y:S01]  /*4120*/  IMAD R25, R25, 0x12, RZ ;  /* 0x0000001219197824 */ /* 0x001fe200078e02ff */
[----:B------:R-:W-:Y:S02]  /*4130*/  ISETP.GT.AND P1, PT, R0, 0x1a, PT ;  /* 0x0000001a0000780c */ /* 0x000fe40003f24270 */
[----:B------:R0:W2:Y:S01]  /*4140*/  @P2 LDG.E.U16 R20, desc[UR14][R10.64] ;  /* 0x0000000e0a142981 */ /* 0x0000a2000c1e1500 */
[----:B------:R-:W-:Y:S01]  /*4150*/  PRMT R21, RZ, 0x7610, R21 ;  /* 0x00007610ff157816 */ /* 0x000fe20000000015 */
[----:B0-----:R-:W-:-:S05]  /*4160*/  IMAD.WIDE R10, R25, 0x2, R2 ;  /* 0x00000002190a7825 */ /* 0x001fca00078e0202 */
[----:B------:R0:W5:Y:S01]  /*4170*/  @P3 LDG.E.U16 R21, desc[UR14][R10.64] ;  /* 0x0000000e0a153981 */ /* 0x000162000c1e1500 */
[----:B-1----:R-:W-:Y:S01]  /*4180*/  IMAD R24, R24, 0x5, RZ ;  /* 0x0000000518187824 */ /* 0x002fe200078e02ff */
[----:B0-----:R-:W-:-:S06]  /*4190*/  PRMT R10, RZ, 0x7610, R10 ;  /* 0x00007610ff0a7816 */ /* 0x001fcc000000000a */
[----:B------:R0:W5:Y:S02]  /*41a0*/  @P1 LDG.E.U16 R10, desc[UR14][R8.64] ;  /* 0x0000000e080a1981 */ /* 0x000164000c1e1500 */
[----:B0-----:R-:W-:Y:S02]  /*41b0*/  IMAD.WIDE R8, R24, 0x2, R2 ;  /* 0x0000000218087825 */ /* 0x001fe400078e0202 */
[----:B------:R-:W0:Y:S01]  /*41c0*/  LDC R24, c[0x0][0x238] ;  /* 0x00008e00ff187b82 */ /* 0x000e220000000800 */
[----:B------:R-:W-:Y:S02]  /*41d0*/  ISETP.GT.AND P0, PT, R0, 0x5, PT ;  /* 0x000000050000780c */ /* 0x000fe40003f04270 */
[----:B------:R-:W-:-:S11]  /*41e0*/  PRMT R203, RZ, 0x7610, R203 ;  /* 0x00007610ffcb7816 */ /* 0x000fd600000000cb */
[----:B------:R1:W5:Y:S01]  /*41f0*/  @P0 LDG.E.U16 R203, desc[UR14][R8.64] ;  /* 0x0000000e08cb0981 */ /* 0x000362000c1e1500 */
[----:B0-----:R-:W-:-:S04]  /*4200*/  IMAD R24, R24, 0xb, RZ ;  /* 0x0000000b18187824 */ /* 0x001fc800078e02ff */
[----:B-1----:R-:W-:Y:S02]  /*4210*/  IMAD.WIDE R8, R24, 0x2, R2 ;  /* 0x0000000218087825 */ /* 0x002fe400078e0202 */
        /* <DEDUP_REMOVED lines=91> */
[C---:B------:R-:W-:Y:S02]  /*47d0*/  ISETP.GT.AND P1, PT, R0.reuse, 0x1e, PT ;  /* 0x0000001e0000780c */ /* 0x040fe40003f24270 */
[----:B------:R-:W-:Y:S02]  /*47e0*/  ISETP.GT.AND P2, PT, R0, 0x1f, PT ;  /* 0x0000001f0000780c */ /* 0x000fe40003f44270 */
[----:B------:R-:W-:Y:S02]  /*47f0*/  PRMT R236, RZ, 0x7610, R236 ;  /* 0x00007610ffec7816 */ /* 0x000fe400000000ec */
[----:B------:R-:W-:-:S07]  /*4800*/  PRMT R234, RZ, 0x7610, R234 ;  /* 0x00007610ffea7816 */ /* 0x000fce00000000ea */
[----:B------:R1:W5:Y:S01]  /*4810*/  @P1 LDG.E.U16 R236, desc[UR14][R8.64] ;  /* 0x0000000e08ec1981 */ /* 0x000362000c1e1500 */
[----:B0-----:R-:W-:-:S04]  /*4820*/  IMAD R24, R24, 0x1f, RZ ;  /* 0x0000001f18187824 */ /* 0x001fc800078e02ff */
[----:B-1----:R-:W-:-:S05]  /*4830*/  IMAD.WIDE R8, R24, 0x2, R2 ;  /* 0x0000000218087825 */ /* 0x002fca00078e0202 */
[----:B------:R0:W5:Y:S01]  /*4840*/  @P2 LDG.E.U16 R234, desc[UR14][R8.64] ;  /* 0x0000000e08ea2981 */ /* 0x000162000c1e1500 */
[----:B------:R-:W-:Y:S01]  /*4850*/  BAR.SYNC.DEFER_BLOCKING 0x0 ;  /* 0x0000000000007b1d */ /* 0x000fe20000010000 */
[----:B------:R-:W-:-:S05]  /*4860*/  LOP3.LUT R24, R6, 0x10, RZ, 0x3c, !PT ;  /* 0x0000001006187812 */ /* 0x000fca00078e3cff */
[----:B------:R-:W-:Y:S04]  /*4870*/  STS.U16 [R6+UR12], R7 ;  /* 0x0000000706007988 */ /* 0x000fe8000800040c */
[----:B------:R-:W-:Y:S04]  /*4880*/  STS.U16 [R6+UR12+0x400], R12 ;  /* 0x0004000c06007988 */ /* 0x000fe8000800040c */
[----:B------:R-:W-:Y:S04]  /*4890*/  STS.U16 [R6+UR12+0x800], R13 ;  /* 0x0008000d06007988 */ /* 0x000fe8000800040c */
[----:B------:R1:W-:Y:S04]  /*48a0*/  STS.U16 [R6+UR12+0xc00], R14 ;  /* 0x000c000e06007988 */ /* 0x0003e8000800040c */
[----:B---3--:R-:W-:Y:S04]  /*48b0*/  STS.U16 [R24+UR12+0x80], R15 ;  /* 0x0000800f18007988 */ /* 0x008fe8000800040c */
[----:B------:R-:W-:Y:S04]  /*48c0*/  STS.U16 [R24+UR12+0x480], R16 ;  /* 0x0004801018007988 */ /* 0x000fe8000800040c */
[----:B------:R-:W-:Y:S04]  /*48d0*/  STS.U16 [R24+UR12+0x880], R17 ;  /* 0x0008801118007988 */ /* 0x000fe8000800040c */
[----:B------:R3:W-:Y:S04]  /*48e0*/  STS.U16 [R24+UR12+0xc80], R18 ;  /* 0x000c801218007988 */ /* 0x0007e8000800040c */
[----:B-1----:R-:W5:Y:S01]  /*48f0*/  LDL.LU R14, [R1+0x200] ;  /* 0x00020000010e7983 */ /* 0x002f620000300800 */
[----:B---3--:R-:W-:-:S05]  /*4900*/  LOP3.LUT R24, R6, 0x20, RZ, 0x3c, !PT ;  /* 0x0000002006187812 */ /* 0x008fca00078e3cff */
[----:B----4-:R-:W-:Y:S04]  /*4910*/  STS.U16 [R24+UR12+0x100], R19 ;  /* 0x0001001318007988 */ /* 0x010fe8000800040c */
[----:B--2---:R-:W-:Y:S04]  /*4920*/  STS.U16 [R24+UR12+0x500], R20 ;  /* 0x0005001418007988 */ /* 0x004fe8000800040c */
[----:B-----5:R-:W-:Y:S04]  /*4930*/  STS.U16 [R24+UR12+0x900], R21 ;  /* 0x0009001518007988 */ /* 0x020fe8000800040c */
[----:B------:R1:W-:Y:S02]  /*4940*/  STS.U16 [R24+UR12+0xd00], R10 ;  /* 0x000d000a18007988 */ /* 0x0003e4000800040c */
[----:B-1----:R-:W-:-:S05]  /*4950*/  LOP3.LUT R24, R6, 0x30, RZ, 0x3c, !PT ;  /* 0x0000003006187812 */ /* 0x002fca00078e3cff */
[----:B------:R-:W-:Y:S04]  /*4960*/  STS.U16 [R24+UR12+0x180], R152 ;  /* 0x0001809818007988 */ /* 0x000fe8000800040c */
[----:B------:R1:W-:Y:S04]  /*4970*/  STS.U16 [R24+UR12+0x580], R11 ;  /* 0x0005800b18007988 */ /* 0x0003e8000800040c */
[----:B-1----:R-:W2:Y:S04]  /*4980*/  LDL.LU R11, [R1+0x204] ;  /* 0x00020400010b7983 */ /* 0x002ea80000300800 */
[----:B------:R-:W2:Y:S04]  /*4990*/  LDL.LU R10, [R1+0x208] ;  /* 0x00020800010a7983 */ /* 0x000ea80000300800 */
[----:B------:R-:W3:Y:S04]  /*49a0*/  LDL.LU R13, [R1+0x20c] ;  /* 0x00020c00010d7983 */ /* 0x000ee80000300800 */
[----:B------:R-:W3:Y:S04]  /*49b0*/  LDL.LU R12, [R1+0x210] ;  /* 0x00021000010c7983 */ /* 0x000ee80000300800 */
[----:B------:R-:W-:Y:S04]  /*49c0*/  STS.U16 [R24+UR12+0x980], R22 ;  /* 0x0009801618007988 */ /* 0x000fe8000800040c */
[----:B------:R1:W-:Y:S04]  /*49d0*/  STS.U16 [R24+UR12+0xd80], R23 ;  /* 0x000d801718007988 */ /* 0x0003e8000800040c */
[----:B------:R-:W4:Y:S04]  /*49e0*/  LDL.LU R26, [R1+0x214] ;  /* 0x00021400011a7983 */ /* 0x000f280000300800 */
[----:B-1----:R-:W5:Y:S01]  /*49f0*/  LDL.LU R24, [R1+0x218] ;  /* 0x0002180001187983 */ /* 0x002f620000300800 */
[----:B------:R-:W-:-:S02]  /*4a00*/  LOP3.LUT R199, R199, R198, RZ, 0x3c, !PT ;  /* 0x000000c6c7c77212 */ /* 0x000fc400078e3cff */
[----:B------:R-:W-:Y:S02]  /*4a10*/  ISETP.GE.AND P0, PT, R215, R0, PT ;  /* 0x00000000d700720c */ /* 0x000fe40003f06270 */
[----:B------:R-:W-:Y:S02]  /*4a20*/  LOP3.LUT R198, R199, R198, RZ, 0x3c, !PT ;  /* 0x000000c6c7c67212 */ /* 0x000fe400078e3cff */
[----:B------:R-:W-:Y:S02]  /*4a30*/  LOP3.LUT R197, R197, R196, RZ, 0x3c, !PT ;  /* 0x000000c4c5c57212 */ /* 0x000fe400078e3cff */
[----:B------:R-:W-:Y:S02]  /*4a40*/  LOP3.LUT R199, R199, R198, RZ, 0x3c, !PT ;  /* 0x000000c6c7c77212 */ /* 0x000fe400078e3cff */
[----:B------:R-:W-:Y:S02]  /*4a50*/  LOP3.LUT R196, R197, R196, RZ, 0x3c, !PT ;  /* 0x000000c4c5c47212 */ /* 0x000fe400078e3cff */
[----:B------:R-:W-:Y:S01]  /*4a60*/  PRMT R233, RZ, 0x7610, R233 ;  /* 0x00007610ffe97816 */ /* 0x000fe200000000e9 */
[----:B0-----:R-:W-:Y:S01]  /*4a70*/  IMAD.WIDE R8, R249, 0x2, R198 ;  /* 0x00000002f9087825 */ /* 0x001fe200078e02c6 */
[----:B------:R-:W-:-:S02]  /*4a80*/  LOP3.LUT R195, R195, R194, RZ, 0x3c, !PT ;  /* 0x000000c2c3c37212 */ /* 0x000fc400078e3cff */
[----:B------:R-:W-:Y:S02]  /*4a90*/  LOP3.LUT R197, R197, R196, RZ, 0x3c, !PT ;  /* 0x000000c4c5c57212 */ /* 0x000fe400078e3cff */
[----:B------:R-:W-:Y:S01]  /*4aa0*/  LOP3.LUT R194, R195, R194, RZ, 0x3c, !PT ;  /* 0x000000c2c3c27212 */ /* 0x000fe200078e3cff */
[----:B------:R0:W4:Y:S01]  /*4ab0*/  @!P0 LDG.E.U16 R233, desc[UR14][R8.64] ;  /* 0x0000000e08e98981 */ /* 0x000122000c1e1500 */
[----:B------:R-:W-:Y:S02]  /*4ac0*/  PRMT R232, RZ, 0x7610, R232 ;  /* 0x00007610ffe87816 */ /* 0x000fe400000000e8 */
[----:B------:R-:W-:Y:S02]  /*4ad0*/  LOP3.LUT R193, R193, R192, RZ, 0x3c, !PT ;  /* 0x000000c0c1c17212 */ /* 0x000fe400078e3cff */
[----:B------:R-:W-:Y:S02]  /*4ae0*/  LOP3.LUT R195, R195, R194, RZ, 0x3c, !PT ;  /* 0x000000c2c3c37212 */ /* 0x000fe400078e3cff */
[----:B------:R-:W-:Y:S01]  /*4af0*/  LOP3.LUT R192, R193, R192, RZ, 0x3c, !PT ;  /* 0x000000c0c1c07212 */ /* 0x000fe200078e3cff */
[----:B0-----:R-:W-:Y:S01]  /*4b00*/  IMAD.WIDE R8, R249, 0x2, R196 ;  /* 0x00000002f9087825 */ /* 0x001fe200078e02c4 */
[----:B------:R-:W-:-:S02]  /*4b10*/  PRMT R231, RZ, 0x7610, R231 ;  /* 0x00007610ffe77816 */ /* 0x000fc400000000e7 */
[----:B------:R-:W-:Y:S02]  /*4b20*/  LOP3.LUT R191, R191, R190, RZ, 0x3c, !PT ;  /* 0x000000bebfbf7212 */ /* 0x000fe400078e3cff */
[----:B------:R0:W4:Y:S01]  /*4b30*/  @!P0 LDG.E.U16 R232, desc[UR14][R8.64] ;  /* 0x0000000e08e88981 */ /* 0x000122000c1e1500 */
[----:B------:R-:W-:Y:S02]  /*4b40*/  LOP3.LUT R193, R193, R192, RZ, 0x3c, !PT ;  /* 0x000000c0c1c17212 */ /* 0x000fe400078e3cff */
[----:B------:R-:W-:Y:S02]  /*4b50*/  LOP3.LUT R190, R191, R190, RZ, 0x3c, !PT ;  /* 0x000000bebfbe7212 */ /* 0x000fe400078e3cff */
[----:B------:R-:W-:Y:S01]  /*4b60*/  PRMT R230, RZ, 0x7610, R230 ;  /* 0x00007610ffe67816 */ /* 0x000fe200000000e6 */
[----:B0-----:R-:W-:Y:S01]  /*4b70*/  IMAD.WIDE R8, R249, 0x2, R194 ;  /* 0x00000002f9087825 */ /* 0x001fe200078e02c2 */
[----:B------:R-:W-:Y:S02]  /*4b80*/  LOP3.LUT R189, R189, R188, RZ, 0x3c, !PT ;  /* 0x000000bcbdbd7212 */ /* 0x000fe400078e3cff */
[----:B------:R-:W-:-:S02]  /*4b90*/  LOP3.LUT R191, R191, R190, RZ, 0x3c, !PT ;  /* 0x000000bebfbf7212 */ /* 0x000fc400078e3cff */
[----:B------:R0:W4:Y:S01]  /*4ba0*/  @!P0 LDG.E.U16 R231, desc[UR14][R8.64] ;  /* 0x0000000e08e78981 */ /* 0x000122000c1e1500 */
[----:B------:R-:W-:Y:S02]  /*4bb0*/  LOP3.LUT R188, R189, R188, RZ, 0x3c, !PT ;  /* 0x000000bcbdbc7212 */ /* 0x000fe400078e3cff */
[----:B------:R-:W-:Y:S02]  /*4bc0*/  PRMT R229, RZ, 0x7610, R229 ;  /* 0x00007610ffe57816 */ /* 0x000fe400000000e5 */
[----:B------:R-:W-:Y:S01]  /*4bd0*/  LOP3.LUT R187, R187, R186, RZ, 0x3c, !PT ;  /* 0x000000babbbb7212 */ /* 0x000fe200078e3cff */
[----:B0-----:R-:W-:Y:S01]  /*4be0*/  IMAD.WIDE R8, R249, 0x2, R192 ;  /* 0x00000002f9087825 */ /* 0x001fe200078e02c0 */
[----:B------:R-:W-:-:S04]  /*4bf0*/  LOP3.LUT R189, R189, R188, RZ, 0x3c, !PT ;  /* 0x000000bcbdbd7212 */ /* 0x000fc800078e3cff */
        /* <DEDUP_REMOVED lines=98> */
[----:B------:R-:W-:Y:S01]  /*5220*/  PRMT R209, RZ, 0x7610, R209 ;  /* 0x00007610ffd17816 */ /* 0x000fe200000000d1 */
[----:B0-----:R-:W-:Y:S01]  /*5230*/  IMAD.WIDE R8, R249, 0x2, R158 ;  /* 0x00000002f9087825 */ /* 0x001fe200078e029e */
[----:B------:R-:W-:-:S04]  /*5240*/  LOP3.LUT R155, R155, R154, RZ, 0x3c, !PT ;  /* 0x0000009a9b9b7212 */ /* 0x000fc800078e3cff */
[----:B------:R0:W4:Y:S01]  /*5250*/  @!P0 LDG.E.U16 R210, desc[UR14][R8.64] ;  /* 0x0000000e08d28981 */ /* 0x000122000c1e1500 */
[----:B------:R-:W-:Y:S02]  /*5260*/  LOP3.LUT R15, R6, 0x40, RZ, 0x3c, !PT ;  /* 0x00000040060f7812 */ /* 0x000fe400078e3cff */
[----:B------:R-:W-:Y:S01]  /*5270*/  PRMT R208, RZ, 0x7610, R208 ;  /* 0x00007610ffd07816 */ /* 0x000fe200000000d0 */
[----:B0-----:R-:W-:Y:S02]  /*5280*/  IMAD.WIDE R8, R249, 0x2, R156 ;  /* 0x00000002f9087825 */ /* 0x001fe400078e029c */
[----:B------:R0:W-:Y:S04]  /*5290*/  STS.U16 [R15+UR12+0x200], R153 ;  /* 0x000200990f007988 */ /* 0x0001e8000800040c */
[----:B------:R1:W4:Y:S01]  /*52a0*/  @!P0 LDG.E.U16 R209, desc[UR14][R8.64] ;  /* 0x0000000e08d18981 */ /* 0x000322000c1e1500 */
[----:B------:R-:W-:Y:S01]  /*52b0*/  IMAD.MOV.U32 R152, RZ, RZ, R205 ;  /* 0x000000ffff987224 */ /* 0x000fe200078e00cd */
[----:B------:R-:W-:Y:S01]  /*52c0*/  PRMT R207, RZ, 0x7610, R207 ;  /* 0x00007610ffcf7816 */ /* 0x000fe200000000cf */
[----:B0-----:R-:W-:-:S02]  /*52d0*/  IMAD.MOV.U32 R153, RZ, RZ, R204 ;  /* 0x000000ffff997224 */ /* 0x001fc400078e00cc */
[----:B-1----:R-:W-:-:S05]  /*52e0*/  IMAD.WIDE R8, R249, 0x2, R154 ;  /* 0x00000002f9087825 */ /* 0x002fca00078e029a */
[----:B------:R0:W4:Y:S01]  /*52f0*/  @!P0 LDG.E.U16 R208, desc[UR14][R8.64] ;  /* 0x0000000e08d08981 */ /* 0x000122000c1e1500 */
[----:B------:R-:W-:Y:S02]  /*5300*/  IMAD.MOV.U32 R22, RZ, RZ, R244 ;  /* 0x000000ffff167224 */ /* 0x000fe400078e00f4 */
[--C-:B------:R-:W-:Y:S01]  /*5310*/  IMAD.MOV.U32 R23, RZ, RZ, R206.reuse ;  /* 0x000000ffff177224 */ /* 0x100fe200078e00ce */
[----:B------:R-:W-:Y:S01]  /*5320*/  PRMT R206, RZ, 0x7610, R206 ;  /* 0x00007610ffce7816 */ /* 0x000fe200000000ce */
[----:B------:R-:W-:Y:S02]  /*5330*/  IMAD.MOV.U32 R20, RZ, RZ, R246 ;  /* 0x000000ffff147224 */ /* 0x000fe400078e00f6 */
[----:B------:R-:W-:Y:S01]  /*5340*/  IMAD.MOV.U32 R21, RZ, RZ, R245 ;  /* 0x000000ffff157224 */ /* 0x000fe200078e00f5 */
[----:B------:R-:W-:Y:S01]  /*5350*/  PRMT R205, RZ, 0x7610, R205 ;  /* 0x00007610ffcd7816 */ /* 0x000fe200000000cd */
[----:B------:R-:W-:Y:S02]  /*5360*/  IMAD.MOV.U32 R18, RZ, RZ, R248 ;  /* 0x000000ffff127224 */ /* 0x000fe400078e00f8 */
[----:B------:R-:W-:Y:S01]  /*5370*/  IMAD.MOV.U32 R19, RZ, RZ, R247 ;  /* 0x000000ffff137224 */ /* 0x000fe200078e00f7 */
[----:B------:R-:W-:Y:S01]  /*5380*/  LOP3.LUT R25, R6, 0x50, RZ, 0x3c, !PT ;  /* 0x0000005006197812 */ /* 0x000fe200078e3cff */
[C---:B0-----:R-:W-:Y:S01]  /*5390*/  IMAD.WIDE R8, R249.reuse, 0x2, R152 ;  /* 0x00000002f9087825 */ /* 0x041fe200078e0298 */
[----:B------:R-:W-:Y:S01]  /*53a0*/  PRMT R204, RZ, 0x7610, R204 ;  /* 0x00007610ffcc7816 */ /* 0x000fe200000000cc */
[----:B------:R-:W-:Y:S01]  /*53b0*/  STS.U16 [R15+UR12+0x600], R200 ;  /* 0x000600c80f007988 */ /* 0x000fe2000800040c */
[----:B------:R-:W-:Y:S01]  /*53c0*/  PRMT R7, RZ, 0x7610, R7 ;  /* 0x00007610ff077816 */ /* 0x000fe20000000007 */
[----:B------:R-:W-:Y:S01]  /*53d0*/  IMAD.MOV.U32 R16, RZ, RZ, R251 ;  /* 0x000000ffff107224 */ /* 0x000fe200078e00fb */
[----:B------:R-:W-:Y:S01]  /*53e0*/  USHF.L.U32 UR4, UR13, 0x6, URZ ;  /* 0x000000060d047899 */ /* 0x000fe2000800063f */
[----:B------:R0:W4:Y:S01]  /*53f0*/  @!P0 LDG.E.U16 R207, desc[UR14][R8.64] ;  /* 0x0000000e08cf8981 */ /* 0x000122000c1e1500 */
[----:B------:R-:W-:Y:S01]  /*5400*/  IMAD.MOV.U32 R17, RZ, RZ, R250 ;  /* 0x000000ffff117224 */ /* 0x000fe200078e00fa */
[----:B------:R-:W-:Y:S01]  /*5410*/  UMOV UR9, 0x40000040 ;  /* 0x4000004000097882 */ /* 0x000fe20000000000 */
[----:B------:R-:W1:Y:S01]  /*5420*/  LDC R244, c[0x0][0x23c] ;  /* 0x00008f00fff47b82 */ /* 0x000e620000000800 */
[----:B0-----:R-:W-:-:S05]  /*5430*/  IMAD.WIDE R8, R249, 0x2, R22 ;  /* 0x00000002f9087825 */ /* 0x001fca00078e0216 */
[----:B------:R0:W4:Y:S02]  /*5440*/  @!P0 LDG.E.U16 R206, desc[UR14][R8.64] ;  /* 0x0000000e08ce8981 */ /* 0x000124000c1e1500 */
[C---:B0-----:R-:W-:Y:S02]  /*5450*/  IMAD.WIDE R8, R249.reuse, 0x2, R20 ;  /* 0x00000002f9087825 */ /* 0x041fe400078e0214 */
[----:B------:R-:W-:Y:S04]  /*5460*/  STS.U16 [R15+UR12+0xa00], R201 ;  /* 0x000a00c90f007988 */ /* 0x000fe8000800040c */
[----:B------:R0:W4:Y:S04]  /*5470*/  @!P0 LDG.E.U16 R205, desc[UR14][R8.64] ;  /* 0x0000000e08cd8981 */ /* 0x000128000c1e1500 */
[----:B------:R2:W-:Y:S01]  /*5480*/  STS.U16 [R15+UR12+0xe00], R202 ;  /* 0x000e00ca0f007988 */ /* 0x0005e2000800040c */
[----:B0-----:R-:W-:-:S03]  /*5490*/  IMAD.WIDE R8, R249, 0x2, R18 ;  /* 0x00000002f9087825 */ /* 0x001fc600078e0212 */
[----:B------:R0:W-:Y:S04]  /*54a0*/  STS.U16 [R25+UR12+0x280], R203 ;  /* 0x000280cb19007988 */ /* 0x0001e8000800040c */
[----:B------:R3:W4:Y:S01]  /*54b0*/  @!P0 LDG.E.U16 R204, desc[UR14][R8.64] ;  /* 0x0000000e08cc8981 */ /* 0x000722000c1e1500 */
[----:B--2---:R-:W-:Y:S01]  /*54c0*/  IMAD.MOV.U32 R15, RZ, RZ, R252 ;  /* 0x000000ffff0f7224 */ /* 0x004fe200078e00fc */
[----:B0-----:R-:W-:Y:S01]  /*54d0*/  PRMT R203, RZ, 0x7610, R203 ;  /* 0x00007610ffcb7816 */ /* 0x001fe200000000cb */
[----:B---3--:R-:W-:Y:S01]  /*54e0*/  IMAD.WIDE R8, R249, 0x2, R16 ;  /* 0x00000002f9087825 */ /* 0x008fe200078e0210 */
[----:B------:R-:W-:-:S04]  /*54f0*/  PRMT R202, RZ, 0x7610, R202 ;  /* 0x00007610ffca7816 */ /* 0x000fc800000000ca */
[----:B------:R0:W2:Y:S01]  /*5500*/  @!P0 LDG.E.U16 R203, desc[UR14][R8.64] ;  /* 0x0000000e08cb8981 */ /* 0x0000a2000c1e1500 */
[----:B------:R-:W-:Y:S01]  /*5510*/  PRMT R201, RZ, 0x7610, R201 ;  /* 0x00007610ffc97816 */ /* 0x000fe200000000c9 */
[----:B0-----:R-:W-:-:S05]  /*5520*/  IMAD.WIDE R8, R249, 0x2, R14 ;  /* 0x00000002f9087825 */ /* 0x001fca00078e020e */
[----:B------:R0:W3:Y:S01]  /*5530*/  @!P0 LDG.E.U16 R202, desc[UR14][R8.64] ;  /* 0x0000000e08ca8981 */ /* 0x0000e2000c1e1500 */
[----:B------:R-:W-:-:S03]  /*5540*/  PRMT R200, RZ, 0x7610, R200 ;  /* 0x00007610ffc87816 */ /* 0x000fc600000000c8 */
[----:B------:R-:W-:Y:S01]  /*5550*/  STS.U16 [R25+UR12+0x680], R224 ;  /* 0x000680e019007988 */ /* 0x000fe2000800040c */
[----:B0-----:R-:W-:-:S03]  /*5560*/  IMAD.WIDE R8, R249, 0x2, R10 ;  /* 0x00000002f9087825 */ /* 0x001fc600078e020a */
[----:B------:R-:W-:Y:S04]  /*5570*/  STS.U16 [R25+UR12+0xa80], R225 ;  /* 0x000a80e119007988 */ /* 0x000fe8000800040c */
[----:B------:R0:W3:Y:S04]  /*5580*/  @!P0 LDG.E.U16 R201, desc[UR14][R8.64] ;  /* 0x0000000e08c98981 */ /* 0x0000e8000c1e1500 */
[----:B------:R5:W-:Y:S01]  /*5590*/  STS.U16 [R25+UR12+0xe80], R235 ;  /* 0x000e80eb19007988 */ /* 0x000be2000800040c */
[----:B0-----:R-:W-:Y:S01]  /*55a0*/  IMAD.WIDE R8, R249, 0x2, R12 ;  /* 0x00000002f9087825 */ /* 0x001fe200078e020c */
[----:B-----5:R-:W-:-:S04]  /*55b0*/  LOP3.LUT R25, R6, 0x60, RZ, 0x3c, !PT ;  /* 0x0000006006197812 */ /* 0x020fc800078e3cff */
[----:B------:R0:W5:Y:S04]  /*55c0*/  @!P0 LDG.E.U16 R200, desc[UR14][R8.64] ;  /* 0x0000000e08c88981 */ /* 0x000168000c1e1500 */
[----:B------:R-:W-:Y:S01]  /*55d0*/  STS.U16 [R25+UR12+0x300], R242 ;  /* 0x000300f219007988 */ /* 0x000fe2000800040c */
[----:B0-----:R-:W-:Y:S01]  /*55e0*/  IMAD.MOV.U32 R8, RZ, RZ, R24 ;  /* 0x000000ffff087224 */ /* 0x001fe200078e0018 */
[----:B------:R-:W-:Y:S02]  /*55f0*/  LOP3.LUT R24, R6, 0x70, RZ, 0x3c, !PT ;  /* 0x0000007006187812 */ /* 0x000fe400078e3cff */
[----:B------:R-:W-:Y:S04]  /*5600*/  STS.U16 [R25+UR12+0x700], R240 ;  /* 0x000700f019007988 */ /* 0x000fe8000800040c */
[----:B------:R-:W-:Y:S04]  /*5610*/  STS.U16 [R25+UR12+0xb00], R238 ;  /* 0x000b00ee19007988 */ /* 0x000fe8000800040c */
[----:B------:R-:W-:Y:S04]  /*5620*/  STS.U16 [R25+UR12+0xf00], R236 ;  /* 0x000f00ec19007988 */ /* 0x000fe8000800040c */
[----:B------:R-:W-:Y:S01]  /*5630*/  STS.U16 [R24+UR12+0x380], R241 ;  /* 0x000380f118007988 */ /* 0x000fe2000800040c */
[----:B----4-:R-:W-:-:S03]  /*5640*/  IMAD.MOV.U32 R9, RZ, RZ, R26 ;  /* 0x000000ffff097224 */ /* 0x010fc600078e001a */
[----:B------:R-:W-:Y:S04]  /*5650*/  STS.U16 [R24+UR12+0x780], R239 ;  /* 0x000780ef18007988 */ /* 0x000fe8000800040c */
[----:B------:R-:W-:Y:S04]  /*5660*/  STS.U16 [R24+UR12+0xb80], R237 ;  /* 0x000b80ed18007988 */ /* 0x000fe8000800040c */
[----:B------:R0:W-:Y:S01]  /*5670*/  STS.U16 [R24+UR12+0xf80], R234 ;  /* 0x000f80ea18007988 */ /* 0x0001e2000800040c */
[----:B------:R-:W-:-:S05]  /*5680*/  IMAD.WIDE R224, R249, 0x2, R8 ;  /* 0x00000002f9e07825 */ /* 0x000fca00078e0208 */
[----:B------:R-:W4:Y:S04]  /*5690*/  @!P0 LDG.E.U16 R7, desc[UR14][R224.64] ;  /* 0x0000000ee0078981 */ /* 0x000f28000c1e1500 */
[----:B0-----:R-:W4:Y:S04]  /*56a0*/  LDL.LU.64 R24, [R1] ;  /* 0x0000000001187983 */ /* 0x001f280000300a00 */
[----:B------:R-:W4:Y:S04]  /*56b0*/  LDL.LU.64 R26, [R1+0x8] ;  /* 0x00000800011a7983 */ /* 0x000f280000300a00 */
        /* <DEDUP_REMOVED lines=62> */
[----:B------:R-:W-:Y:S04]  /*5aa0*/  STS.U16 [R4+UR12+0x4000], R233 ;  /* 0x004000e904007988 */ /* 0x000fe8000800040c */
        /* <DEDUP_REMOVED lines=26> */
[----:B--2---:R-:W-:Y:S04]  /*5c50*/  STS.U16 [R4+UR12+0x7600], R203 ;  /* 0x007600cb04007988 */ /* 0x004fe8000800040c */
[----:B---3--:R-:W-:Y:S04]  /*5c60*/  STS.U16 [R4+UR12+0x7800], R202 ;  /* 0x007800ca04007988 */ /* 0x008fe8000800040c */
[----:B------:R-:W-:Y:S04]  /*5c70*/  STS.U16 [R4+UR12+0x7a00], R201 ;  /* 0x007a00c904007988 */ /* 0x000fe8000800040c */
[----:B-----5:R-:W-:Y:S04]  /*5c80*/  STS.U16 [R4+UR12+0x7c00], R200 ;  /* 0x007c00c804007988 */ /* 0x020fe8000800040c */
[----:B----4-:R-:W-:Y:S01]  /*5c90*/  STS.U16 [R4+UR12+0x7e00], R7 ;  /* 0x007e000704007988 */ /* 0x010fe2000800040c */
[----:B------:R0:W-:Y:S06]  /*5ca0*/  MEMBAR.ALL.CTA ;  /* 0x0000000000007992 */ /* 0x0001ec0000008000 */
[----:B0-----:R-:W0:Y:S01]  /*5cb0*/  FENCE.VIEW.ASYNC.S ;  /* 0x00000000000073c6 */ /* 0x001e220000000000 */
[----:B------:R-:W-:-:S04]  /*5cc0*/  ULOP3.LUT UR4, UR4, 0x100, URZ, 0xc0, !UPT ;  /* 0x0000010004047892 */ /* 0x000fc8000f8ec03f */
[----:B------:R-:W-:Y:S01]  /*5cd0*/  ULEA.HI UR4, UR12, UR4, URZ, 0x1c ;  /* 0x000000040c047291 */ /* 0x000fe2000f8fe03f */
[----:B0-----:R-:W-:Y:S03]  /*5ce0*/  BAR.SYNC.DEFER_BLOCKING 0x0 ;  /* 0x0000000000007b1d */ /* 0x001fe60000010000 */
[----:B------:R-:W-:-:S03]  /*5cf0*/  ULOP3.LUT UR8, UR4, 0x3fff, URZ, 0xc0, !UPT ;  /* 0x00003fff04087892 */ /* 0x000fc6000f8ec03f */
[----:B------:R-:W-:-:S06]  /*5d00*/  WARPGROUP.ARRIVE ;  /* 0x00000000000079c5 */ /* 0x000fcc0000000000 */
[----:B------:R-:W-:Y:S01]  /*5d10*/  HGMMA.64x256x16.F32 R24, gdesc[UR8].tnspA, R24, gsb0 ;  /* 0x23e00000081879f0 */ /* 0x000fe20008000818 */
[----:B------:R-:W-:Y:S01]  /*5d20*/  UIADD3 UR8, UP0, UR8, 0x80, URZ ;  /* 0x0000008008087890 */ /* 0x000fe2000ff1e03f */
[----:B------:R-:W-:-:S03]  /*5d30*/  UMOV UR4, URZ ;  /* 0x0000003f00047c82 */ /* 0x000fc60008000000 */
[----:B------:R-:W-:-:S03]  /*5d40*/  UIADD3.X UR5, UR4, 0x40000040, URZ, UP0, !UPT ;  /* 0x4000004004057890 */ /* 0x000fc600087fe43f */
[----:B------:R-:W-:Y:S01]  /*5d50*/  UMOV UR4, UR8 ;  /* 0x0000000800047c82 */ /* 0x000fe20008000000 */
[----:B------:R-:W-:Y:S02]  /*5d60*/  WARPGROUP.DEPBAR.LE gsb0, 0x0 ;  /* 0x00008000000079c5 */ /* 0x000fe40000010000 */
[----:B------:R-:W-:-:S15]  /*5d70*/  WARPGROUP.ARRIVE ;  /* 0x00000000000079c5 */ /* 0x000fde0000000000 */
[----:B------:R-:W-:-:S02]  /*5d80*/  NOP ;  /* 0x0000000000007918 */ /* 0x000fc40000000000 */
[----:B------:R-:W-:Y:S03]  /*5d90*/  HGMMA.64x256x16.F32 R24, gdesc[UR4].tnspA, R24, gsb0 ;  /* 0x23e00000041879f0 */ /* 0x000fe60008000818 */
[----:B------:R-:W-:Y:S02]  /*5da0*/  WARPGROUP.DEPBAR.LE gsb0, 0x0 ;  /* 0x00008000000079c5 */ /* 0x000fe40000010000 */
[----:B------:R-:W-:Y:S04]  /*5db0*/  STL.64 [R1], R24 ;  /* 0x0000001801007387 */ /* 0x000fe80000100a00 */
        /* <DEDUP_REMOVED lines=62> */
[----:B------:R0:W-:Y:S04]  /*61a0*/  STL.64 [R1+0x1f8], R150 ;  /* 0x0001f89601007387 */ /* 0x0001e80000100a00 */
[----:B0-----:R-:W2:Y:S04]  /*61b0*/  LDL.LU.64 R150, [R1+0x418] ;  /* 0x0004180001967983 */ /* 0x001ea80000300a00 */
[----:B------:R-:W2:Y:S04]  /*61c0*/  LDL.LU.64 R148, [R1+0x410] ;  /* 0x0004100001947983 */ /* 0x000ea80000300a00 */
        /* <DEDUP_REMOVED lines=37> */
[----:B------:R-:W2:Y:S01]  /*6420*/  LDL.LU.64 R72, [R1+0x2e0] ;  /* 0x0002e00001487983 */ /* 0x000ea20000300a00 */
[----:B------:R-:W-:-:S03]  /*6430*/  IMAD.MOV.U32 R242, RZ, RZ, R63 ;  /* 0x000000fffff27224 */ /* 0x000fc600078e003f */
[----:B------:R-:W2:Y:S01]  /*6440*/  LDL.LU.64 R70, [R1+0x2d8] ;  /* 0x0002d80001467983 */ /* 0x000ea20000300a00 */
[----:B------:R-:W-:-:S03]  /*6450*/  IMAD.MOV.U32 R241, RZ, RZ, R62 ;  /* 0x000000fffff17224 */ /* 0x000fc600078e003e */
[----:B------:R-:W2:Y:S01]  /*6460*/  LDL.LU.64 R68, [R1+0x2d0] ;  /* 0x0002d00001447983 */ /* 0x000ea20000300a00 */
[----:B------:R-:W-:-:S03]  /*6470*/  IMAD.MOV.U32 R240, RZ, RZ, R61 ;  /* 0x000000fffff07224 */ /* 0x000fc600078e003d */
[----:B------:R-:W2:Y:S01]  /*6480*/  LDL.LU.64 R66, [R1+0x2c8] ;  /* 0x0002c80001427983 */ /* 0x000ea20000300a00 */
[----:B------:R-:W-:-:S03]  /*6490*/  IMAD.MOV.U32 R239, RZ, RZ, R60 ;  /* 0x000000ffffef7224 */ /* 0x000fc600078e003c */
[----:B------:R-:W2:Y:S01]  /*64a0*/  LDL.LU.64 R64, [R1+0x2c0] ;  /* 0x0002c00001407983 */ /* 0x000ea20000300a00 */
[----:B------:R-:W-:Y:S02]  /*64b0*/  IMAD.MOV.U32 R238, RZ, RZ, R59 ;  /* 0x000000ffffee7224 */ /* 0x000fe400078e003b */
[----:B------:R-:W-:Y:S01]  /*64c0*/  IMAD.MOV.U32 R237, RZ, RZ, R58 ;  /* 0x000000ffffed7224 */ /* 0x000fe200078e003a */
[----:B------:R-:W2:Y:S01]  /*64d0*/  LDL.LU.64 R62, [R1+0x2b8] ;  /* 0x0002b800013e7983 */ /* 0x000ea20000300a00 */
[----:B------:R-:W-:Y:S02]  /*64e0*/  IMAD.MOV.U32 R236, RZ, RZ, R57 ;  /* 0x000000ffffec7224 */ /* 0x000fe400078e0039 */
[----:B------:R-:W-:Y:S01]  /*64f0*/  IMAD.MOV.U32 R235, RZ, RZ, R56 ;  /* 0x000000ffffeb7224 */ /* 0x000fe200078e0038 */
[----:B------:R-:W2:Y:S01]  /*6500*/  LDL.LU.64 R60, [R1+0x2b0] ;  /* 0x0002b000013c7983 */ /* 0x000ea20000300a00 */
[----:B------:R-:W-:Y:S02]  /*6510*/  IMAD.MOV.U32 R234, RZ, RZ, R55 ;  /* 0x000000ffffea7224 */ /* 0x000fe400078e0037 */
[----:B------:R-:W-:Y:S01]  /*6520*/  IMAD.MOV.U32 R233, RZ, RZ, R54 ;  /* 0x000000ffffe97224 */ /* 0x000fe200078e0036 */
[----:B------:R-:W2:Y:S01]  /*6530*/  LDL.LU.64 R58, [R1+0x2a8] ;  /* 0x0002a800013a7983 */ /* 0x000ea20000300a00 */
[----:B------:R-:W-:-:S02]  /*6540*/  IMAD.MOV.U32 R232, RZ, RZ, R53 ;  /* 0x000000ffffe87224 */ /* 0x000fc400078e0035 */
        /* <DEDUP_REMOVED lines=43> */
[----:B------:R-:W2:Y:S04]  /*6800*/  LDL.LU.64 R28, [R1+0x230] ;  /* 0x00023000011c7983 */ /* 0x000ea80000300a00 */
[----:B------:R-:W2:Y:S04]  /*6810*/  LDL.LU.64 R26, [R1+0x228] ;  /* 0x00022800011a7983 */ /* 0x000ea80000300a00 */
[----:B------:R-:W2:Y:S01]  /*6820*/  LDL.LU.64 R24, [R1+0x220] ;  /* 0x0002200001187983 */ /* 0x000ea20000300a00 */
[----:B------:R-:W-:-:S02]  /*6830*/  UIADD3.64 UR8, UR4, 0x180, URZ ;  /* 0x0000018004087897 */ /* 0x000fc4000fffe03f */
[----:B------:R-:W-:Y:S01]  /*6840*/  UIADD3.64 UR4, UR4, 0x200, URZ ;  /* 0x0000020004047897 */ /* 0x000fe2000fffe03f */
[----:B-1----:R-:W-:-:S04]  /*6850*/  IMAD.SHL.U32 R244, R244, 0x20, RZ ;  /* 0x00000020f4f47824 */ /* 0x002fc800078e00ff */
[----:B------:R-:W-:-:S05]  /*6860*/  IMAD.WIDE R8, R244, 0x2, R8 ;  /* 0x00000002f4087825 */ /* 0x000fca00078e0208 */
[----:B------:R-:W-:Y:S04]  /*6870*/  STL [R1+0x218], R8 ;  /* 0x0002180801007387 */ /* 0x000fe80000100800 */
[----:B------:R0:W-:Y:S01]  /*6880*/  STL [R1+0x214], R9 ;  /* 0x0002140901007387 */ /* 0x0001e20000100800 */
[----:B--2---:R-:W-:-:S06]  /*6890*/  WARPGROUP.ARRIVE ;  /* 0x00000000000079c5 */ /* 0x004fcc0000000000 */
[----:B------:R-:W-:Y:S01]  /*68a0*/  HGMMA.64x256x16.F32 R24, gdesc[UR8].tnspA, R24, gsb0 ;  /* 0x23e00000081879f0 */ /* 0x000fe20008000818 */
[C---:B0-----:R-:W-:Y:S02]  /*68b0*/  IMAD.WIDE R8, R244.reuse, 0x2, R14 ;  /* 0x00000002f4087825 */ /* 0x041fe400078e020e */
[----:B------:R-:W0:Y:S02]  /*68c0*/  LDC R15, c[0x0][0x23c] ;  /* 0x00008f00ff0f7b82 */ /* 0x000e240000000800 */
[----:B------:R-:W-:-:S04]  /*68d0*/  IMAD.WIDE R12, R244, 0x2, R12 ;  /* 0x00000002f40c7825 */ /* 0x000fc800078e020c */
[----:B------:R-:W-:Y:S01]  /*68e0*/  IMAD.WIDE R10, R244, 0x2, R10 ;  /* 0x00000002f40a7825 */ /* 0x000fe200078e020a */
[----:B------:R-:W-:Y:S01]  /*68f0*/  STL [R1+0x210], R12 ;  /* 0x0002100c01007387 */ /* 0x000fe20000100800 */
[----:B------:R-:W1:Y:S03]  /*6900*/  LDC R14, c[0x0][0x238] ;  /* 0x00008e00ff0e7b82 */ /* 0x000e660000000800 */
[----:B------:R2:W-:Y:S01]  /*6910*/  STL [R1+0x20c], R13 ;  /* 0x00020c0d01007387 */ /* 0x0005e20000100800 */
[----:B------:R-:W-:-:S03]  /*6920*/  IMAD.MOV.U32 R252, RZ, RZ, R9 ;  /* 0x000000fffffc7224 */ /* 0x000fc600078e0009 */
[----:B------:R-:W-:Y:S04]  /*6930*/  STL [R1+0x208], R10 ;  /* 0x0002080a01007387 */ /* 0x000fe80000100800 */
[----:B------:R-:W-:Y:S01]  /*6940*/  STL [R1+0x204], R11 ;  /* 0x0002040b01007387 */ /* 0x000fe20000100800 */
[----:B0-----:R-:W-:-:S03]  /*6950*/  IMAD.SHL.U32 R15, R15, 0x20, RZ ;  /* 0x000000200f0f7824 */ /* 0x001fc600078e00ff */
[----:B------:R0:W-:Y:S01]  /*6960*/  STL [R1+0x200], R8 ;  /* 0x0002000801007387 */ /* 0x0001e20000100800 */
[----:B--2---:R-:W-:-:S04]  /*6970*/  IMAD.WIDE R12, R15, 0x2, R16 ;  /* 0x000000020f0c7825 */ /* 0x004fc800078e0210 */
[----:B0-----:R-:W-:-:S04]  /*6980*/  IMAD.WIDE R8, R15, 0x2, R18 ;  /* 0x000000020f087825 */ /* 0x001fc800078e0212 */
[----:B------:R-:W-:Y:S02]  /*6990*/  IMAD.MOV.U32 R248, RZ, RZ, R8 ;  /* 0x000000fffff87224 */ /* 0x000fe400078e0008 */
[----:B------:R-:W-:Y:S02]  /*69a0*/  IMAD.MOV.U32 R247, RZ, RZ, R9 ;  /* 0x000000fffff77224 */ /* 0x000fe400078e0009 */
[----:B------:R-:W-:-:S04]  /*69b0*/  IMAD.WIDE R8, R15, 0x2, R152 ;  /* 0x000000020f087825 */ /* 0x000fc800078e0298 */
        /* <DEDUP_REMOVED lines=18> */
[----:B------:R-:W-:-:S04]  /*6ae0*/  IMAD.WIDE R12, R15, 0x2, R160 ;  /* 0x000000020f0c7825 */ /* 0x000fc800078e02a0 */
[----:B------:R-:W-:Y:S02]  /*6af0*/  IMAD.MOV.U32 R169, RZ, RZ, R8 ;  /* 0x000000ffffa97224 */ /* 0x000fe400078e0008 */
[----:B------:R-:W-:Y:S02]  /*6b00*/  IMAD.MOV.U32 R168, RZ, RZ, R9 ;  /* 0x000000ffffa87224 */ /* 0x000fe400078e0009 */
[----:B------:R-:W-:Y:S01]  /*6b10*/  IMAD.WIDE R8, R15, 0x2, R174 ;  /* 0x000000020f087825 */ /* 0x000fe200078e02ae */
[----:B------:R-:W-:Y:S02]  /*6b20*/  WARPGROUP.DEPBAR.LE gsb0, 0x0 ;  /* 0x00008000000079c5 */ /* 0x000fe40000010000 */
[----:B------:R-:W-:-:S06]  /*6b30*/  WARPGROUP.ARRIVE ;  /* 0x00000000000079c5 */ /* 0x000fcc0000000000 */
[----:B------:R-:W-:Y:S01]  /*6b40*/  HGMMA.64x256x16.F32 R24, gdesc[UR4].tnspA, R24, gsb0 ;  /* 0x23e00000041879f0 */ /* 0x000fe20008000818 */
[----:B------:R-:W-:Y:S02]  /*6b50*/  IMAD.MOV.U32 R244, RZ, RZ, R10 ;  /* 0x000000fffff47224 */ /* 0x000fe400078e000a */
[----:B------:R-:W-:Y:S02]  /*6b60*/  IMAD.MOV.U32 R206, RZ, RZ, R11 ;  /* 0x000000ffffce7224 */ /* 0x000fe400078e000b */
[----:B------:R-:W-:Y:S02]  /*6b70*/  IMAD.MOV.U32 R161, RZ, RZ, R12 ;  /* 0x000000ffffa17224 */ /* 0x000fe400078e000c */
[----:B------:R-:W-:Y:S02]  /*6b80*/  IMAD.MOV.U32 R160, RZ, RZ, R13 ;  /* 0x000000ffffa07224 */ /* 0x000fe400078e000d */
[----:B------:R-:W-:-:S04]  /*6b90*/  IMAD.WIDE R10, R15, 0x2, R156 ;  /* 0x000000020f0a7825 */ /* 0x000fc800078e029c */
[----:B------:R-:W-:-:S04]  /*6ba0*/  IMAD.WIDE R12, R15, 0x2, R164 ;  /* 0x000000020f0c7825 */ /* 0x000fc800078e02a4 */
[----:B------:R-:W-:Y:S02]  /*6bb0*/  IMAD.MOV.U32 R175, RZ, RZ, R8 ;  /* 0x000000ffffaf7224 */ /* 0x000fe400078e0008 */
[----:B------:R-:W-:Y:S02]  /*6bc0*/  IMAD.MOV.U32 R174, RZ, RZ, R9 ;  /* 0x000000ffffae7224 */ /* 0x000fe400078e0009 */
[----:B------:R-:W-:-:S04]  /*6bd0*/  IMAD.WIDE R8, R15, 0x2, R178 ;  /* 0x000000020f087825 */ /* 0x000fc800078e02b2 */
        /* <DEDUP_REMOVED lines=13> */
[----:B------:R-:W-:Y:S02]  /*6cb0*/  VIADD R243, R243, 0xffffffff ;  /* 0xfffffffff3f37836 */ /* 0x000fe40000000000 */
[----:B------:R-:W-:-:S04]  /*6cc0*/  IMAD.WIDE R10, R15, 0x2, R172 ;  /* 0x000000020f0a7825 */ /* 0x000fc800078e02ac */
[----:B------:R-:W-:Y:S01]  /*6cd0*/  IMAD.WIDE R12, R15, 0x2, R176 ;  /* 0x000000020f0c7825 */ /* 0x000fe200078e02b0 */
[----:B------:R-:W-:-:S03]  /*6ce0*/  ISETP.NE.U32.AND P0, PT, R243, RZ, PT ;  /* 0x000000fff300720c */ /* 0x000fc60003f05070 */
        /* <DEDUP_REMOVED lines=18> */
[----:B-1----:R-:W-:Y:S02]  /*6e10*/  IMAD.SHL.U32 R14, R14, 0x20, RZ ;  /* 0x000000200e0e7824 */ /* 0x002fe400078e00ff */
        /* <DEDUP_REMOVED lines=9> */
[----:B------:R-:W-:-:S04]  /*6eb0*/  IMAD.WIDE R10, R15, 0x2, R196 ;  /* 0x000000020f0a7825 */ /* 0x000fc800078e02c4 */
[----:B------:R-:W-:Y:S02]  /*6ec0*/  IMAD.MOV.U32 R199, RZ, RZ, R8 ;  /* 0x000000ffffc77224 */ /* 0x000fe400078e0008 */
[----:B------:R-:W-:Y:S02]  /*6ed0*/  IMAD.MOV.U32 R8, RZ, RZ, R2 ;  /* 0x000000ffff087224 */ /* 0x000fe400078e0002 */
[----:B------:R-:W-:Y:S02]  /*6ee0*/  IMAD.MOV.U32 R193, RZ, RZ, R12 ;  /* 0x000000ffffc17224 */ /* 0x000fe400078e000c */
[----:B------:R-:W-:Y:S02]  /*6ef0*/  IMAD.MOV.U32 R192, RZ, RZ, R13 ;  /* 0x000000ffffc07224 */ /* 0x000fe400078e000d */
[----:B------:R-:W-:Y:S02]  /*6f00*/  IMAD.MOV.U32 R197, RZ, RZ, R10 ;  /* 0x000000ffffc57224 */ /* 0x000fe400078e000a */
[----:B------:R-:W-:-:S02]  /*6f10*/  IMAD.MOV.U32 R196, RZ, RZ, R11 ;  /* 0x000000ffffc47224 */ /* 0x000fc400078e000b */
[----:B------:R-:W-:Y:S02]  /*6f20*/  IMAD.MOV.U32 R198, RZ, RZ, R9 ;  /* 0x000000ffffc67224 */ /* 0x000fe400078e0009 */
[----:B------:R-:W-:Y:S02]  /*6f30*/  IMAD.MOV.U32 R2, RZ, RZ, R3 ;  /* 0x000000ffff027224 */ /* 0x000fe400078e0003 */
[----:B------:R-:W-:Y:S01]  /*6f40*/  VIADD R0, R0, 0xffffffe0 ;  /* 0xffffffe000007836 */ /* 0x000fe20000000000 */
[----:B------:R-:W-:Y:S02]  /*6f50*/  WARPGROUP.DEPBAR.LE gsb0, 0x0 ;  /* 0x00008000000079c5 */ /* 0x000fe40000010000 */
[----:B------:R-:W-:Y:S05]  /*6f60*/  @P0 BRA `(.L_x_1) ;  /* 0xffffffc800400947 */ /* 0x000fea000383ffff */
[----:B------:R0:W-:Y:S04]  /*6f70*/  STL [R1+0x224], R200 ;  /* 0x000224c801007387 */ /* 0x0001e80000100800 */
[----:B0-----:R-:W2:Y:S04]  /*6f80*/  LDL.LU R200, [R1+0x1fc] ;  /* 0x0001fc0001c87983 */ /* 0x001ea80000300800 */
[----:B------:R0:W-:Y:S04]  /*6f90*/  STL [R1+0x220], R5 ;  /* 0x0002200501007387 */ /* 0x0001e80000100800 */
[----:B0-----:R-:W3:Y:S04]  /*6fa0*/  LDL.LU R5, [R1+0x1f4] ;  /* 0x0001f40001057983 */ /* 0x001ee80000300800 */
[----:B------:R-:W4:Y:S04]  /*6fb0*/  LDL.LU R6, [R1+0x1e8] ;  /* 0x0001e80001067983 */ /* 0x000f280000300800 */
        /* <DEDUP_REMOVED lines=76> */
[----:B------:R-:W4:Y:S01]  /*7480*/  LDL.LU R18, [R1+0xb4] ;  /* 0x0000b40001127983 */ /* 0x000f220000300800 */
[----:B------:R-:W-:-:S03]  /*7490*/  F2FP.F16.F32.PACK_AB R151, R151, R150 ;  /* 0x000000969797723e */ /* 0x000fc600000000ff */
[----:B------:R-:W4:Y:S01]  /*74a0*/  LDL.LU R19, [R1+0xb0] ;  /* 0x0000b00001137983 */ /* 0x000f220000300800 */
[----:B------:R-:W-:-:S03]  /*74b0*/  F2FP.F16.F32.PACK_AB R150, R149, R148 ;  /* 0x000000949596723e */ /* 0x000fc600000000ff */
[----:B------:R-:W4:Y:S04]  /*74c0*/  LDL.LU R16, [R1+0xac] ;  /* 0x0000ac0001107983 */ /* 0x000f280000300800 */
[----:B------:R-:W4:Y:S04]  /*74d0*/  LDL.LU R17, [R1+0xa8] ;  /* 0x0000a80001117983 */ /* 0x000f280000300800 */
[----:B------:R-:W4:Y:S04]  /*74e0*/  LDL.LU R14, [R1+0xa4] ;  /* 0x0000a400010e7983 */ /* 0x000f280000300800 */
[----:B------:R-:W4:Y:S04]  /*74f0*/  LDL.LU R15, [R1+0xa0] ;  /* 0x0000a000010f7983 */ /* 0x000f280000300800 */
[----:B------:R-:W2:Y:S04]  /*7500*/  LDL.LU R149, [R1+0x1f8] ;  /* 0x0001f80001957983 */ /* 0x000ea80000300800 */
[----:B------:R-:W3:Y:S01]  /*7510*/  LDL.LU R148, [R1+0x1f0] ;  /* 0x0001f00001947983 */ /* 0x000ee20000300800 */
[----:B------:R-:W-:-:S02]  /*7520*/  F2FP.F16.F32.PACK_AB R147, R147, R146 ;  /* 0x000000929393723e */ /* 0x000fc400000000ff */
[----:B------:R-:W-:Y:S02]  /*7530*/  F2FP.F16.F32.PACK_AB R146, R145, R144 ;  /* 0x000000909192723e */ /* 0x000fe400000000ff */
[----:B--2---:R-:W-:Y:S02]  /*7540*/  F2FP.F16.F32.PACK_AB R149, R200, R149 ;  /* 0x00000095c895723e */ /* 0x004fe400000000ff */
[----:B------:R-:W2:Y:S01]  /*7550*/  LDL.LU R200, [R1+0x224] ;  /* 0x0002240001c87983 */ /* 0x000ea20000300800 */
[----:B---3--:R-:W-:-:S03]  /*7560*/  F2FP.F16.F32.PACK_AB R148, R5, R148 ;  /* 0x000000940594723e */ /* 0x008fc600000000ff */
[----:B------:R1:W5:Y:S04]  /*7570*/  LDL.LU R5, [R1+0x220] ;  /* 0x0002200001057983 */ /* 0x0003680000300800 */
[----:B------:R-:W3:Y:S01]  /*7580*/  LDL.LU R145, [R1+0x1ec] ;  /* 0x0001ec0001917983 */ /* 0x000ee20000300800 */
[----:B------:R-:W-:Y:S02]  /*7590*/  F2FP.F16.F32.PACK_AB R143, R143, R142 ;  /* 0x0000008e8f8f723e */ /* 0x000fe400000000ff */
[----:B------:R-:W-:Y:S02]  /*75a0*/  F2FP.F16.F32.PACK_AB R139, R139, R138 ;  /* 0x0000008a8b8b723e */ /* 0x000fe400000000ff */
[----:B------:R-:W-:Y:S02]  /*75b0*/  F2FP.F16.F32.PACK_AB R135, R135, R134 ;  /* 0x000000868787723e */ /* 0x000fe400000000ff */
[----:B------:R-:W-:-:S02]  /*75c0*/  F2FP.F16.F32.PACK_AB R131, R131, R130 ;  /* 0x000000828383723e */ /* 0x000fc400000000ff */
[----:B------:R-:W-:Y:S02]  /*75d0*/  F2FP.F16.F32.PACK_AB R127, R127, R126 ;  /* 0x0000007e7f7f723e */ /* 0x000fe400000000ff */
[----:B------:R-:W-:Y:S02]  /*75e0*/  F2FP.F16.F32.PACK_AB R123, R123, R122 ;  /* 0x0000007a7b7b723e */ /* 0x000fe400000000ff */
        /* <DEDUP_REMOVED lines=54> */
[----:B----4-:R-:W-:Y:S02]  /*7950*/  F2FP.F16.F32.PACK_AB R144, R4, R8 ;  /* 0x000000080490723e */ /* 0x010fe400000000ff */
        /* <DEDUP_REMOVED lines=59> */
[----:B--2---:R-:W-:Y:S02]  /*7d10*/  F2FP.F16.F32.PACK_AB R24, R200, R7 ;  /* 0x00000007c818723e */ /* 0x004fe400000000ff */
[----:B-1-3--:R-:W-:-:S07]  /*7d20*/  F2FP.F16.F32.PACK_AB R145, R145, R6 ;  /* 0x000000069191723e */ /* 0x00afce00000000ff */
.L_x_0:
[----:B------:R-:W2:Y:S01]  /*7d30*/  LDL.LU R7, [R1+0x21c] ;  /* 0x00021c0001077983 */ /* 0x000ea20000300800 */
[----:B------:R-:W-:Y:S01]  /*7d40*/  ULDC.64 UR6, c[0x0][0x228] ;  /* 0x00008a0000067ab9 */ /* 0x000fe20000000a00 */
[----:B------:R-:W-:Y:S01]  /*7d50*/  ULDC UR4, c[0x0][0x22c] ;  /* 0x00008b0000047ab9 */ /* 0x000fe20000000800 */
[----:B------:R-:W1:Y:S02]  /*7d60*/  S2R R4, SR_TID.X ;  /* 0x0000000000047919 */ /* 0x000e640000002100 */
[C---:B-1----:R-:W-:Y:S02]  /*7d70*/  IMAD.SHL.U32 R0, R4.reuse, 0x10, RZ ;  /* 0x0000001004007824 */ /* 0x042fe400078e00ff */
[----:B------:R-:W-:-:S03]  /*7d80*/  IMAD.SHL.U32 R2, R4, 0x80, RZ ;  /* 0x0000008004027824 */ /* 0x000fc600078e00ff */
[----:B------:R-:W-:Y:S02]  /*7d90*/  LOP3.LUT R0, R0, 0xf0, RZ, 0xc0, !PT ;  /* 0x000000f000007812 */ /* 0x000fe400078ec0ff */
[----:B------:R-:W-:Y:S01]  /*7da0*/  LOP3.LUT R3, R2, 0x800, RZ, 0xc0, !PT ;  /* 0x0000080002037812 */ /* 0x000fe200078ec0ff */
[----:B-----5:R-:W-:-:S03]  /*7db0*/  VIADD R2, R5, 0x1 ;  /* 0x0000000105027836 */ /* 0x020fc60000000000 */
[----:B------:R-:W-:Y:S01]  /*7dc0*/  IADD3 R0, R3, UR12, R0 ;  /* 0x0000000c03007c10 */ /* 0x000fe2000fffe000 */
[----:B------:R-:W-:Y:S01]  /*7dd0*/  VIADD R3, R5, 0x2 ;  /* 0x0000000205037836 */ /* 0x000fe20000000000 */
[----:B------:R-:W-:Y:S01]  /*7de0*/  BAR.SYNC.DEFER_BLOCKING 0x0 ;  /* 0x0000000000007b1d */ /* 0x000fe20000010000 */
[----:B--2---:R-:W-:Y:S01]  /*7df0*/  ISETP.GE.AND P0, PT, R7, UR6, PT ;  /* 0x0000000607007c0c */ /* 0x004fe2000bf06270 */
[----:B------:R-:W-:-:S04]  /*7e00*/  VIADD R6, R5, 0x4 ;  /* 0x0000000405067836 */ /* 0x000fc80000000000 */
[----:B------:R-:W-:Y:S01]  /*7e10*/  ULDC UR6, c[0x0][0x248] ;  /* 0x0000920000067ab9 */ /* 0x000fe20000000800 */
[----:B------:R-:W-:Y:S01]  /*7e20*/  ISETP.LT.AND P5, PT, R2, UR4, !P0 ;  /* 0x0000000402007c0c */ /* 0x000fe2000c7a1270 */
[----:B------:R-:W-:Y:S01]  /*7e30*/  ULDC UR4, c[0x0][0x22c] ;  /* 0x00008b0000047ab9 */ /* 0x000fe20000000800 */
[----:B------:R-:W-:Y:S01]  /*7e40*/  VIADD R2, R5, 0x3 ;  /* 0x0000000305027836 */ /* 0x000fe20000000000 */
[----:B------:R-:W-:Y:S01]  /*7e50*/  ISETP.LT.AND P2, PT, R3, UR4, !P0 ;  /* 0x0000000403007c0c */ /* 0x000fe2000c741270 */
[----:B------:R-:W-:Y:S01]  /*7e60*/  ULDC UR4, c[0x0][0x22c] ;  /* 0x00008b0000047ab9 */ /* 0x000fe20000000800 */
[----:B------:R-:W-:Y:S02]  /*7e70*/  LOP3.LUT R3, R4, 0xe0, RZ, 0xc0, !PT ;  /* 0x000000e004037812 */ /* 0x000fe400078ec0ff */
[----:B------:R-:W-:Y:S01]  /*7e80*/  ISETP.LT.AND P1, PT, R2, UR4, !P0 ;  /* 0x0000000402007c0c */ /* 0x000fe2000c721270 */
[----:B------:R-:W-:Y:S01]  /*7e90*/  ULDC UR4, c[0x0][0x22c] ;  /* 0x00008b0000047ab9 */ /* 0x000fe20000000800 */
[----:B------:R-:W-:Y:S01]  /*7ea0*/  LOP3.LUT R2, R4, 0xff, RZ, 0xc0, !PT ;  /* 0x000000ff04027812 */ /* 0x000fe200078ec0ff */
[----:B------:R-:W-:-:S05]  /*7eb0*/  IMAD R4, R3, 0x8, R0 ;  /* 0x0000000803047824 */ /* 0x000fca00078e0200 */
[----:B------:R-:W-:Y:S01]  /*7ec0*/  STSM.16.M88.4 [R4], R24 ;  /* 0x0000001804007844 */ /* 0x000fe20000000200 */
[----:B------:R-:W-:Y:S01]  /*7ed0*/  LEA R0, R2, UR12, 0x4 ;  /* 0x0000000c02007c11 */ /* 0x000fe2000f8e20ff */
[----:B------:R-:W-:Y:S06]  /*7ee0*/  BAR.SYNC.DEFER_BLOCKING 0x0 ;  /* 0x0000000000007b1d */ /* 0x000fec0000010000 */
[----:B------:R-:W1:Y:S02]  /*7ef0*/  LDS.128 R8, [R0] ;  /* 0x0000000000087984 */ /* 0x000e640000000c00 */
[----:B------:R-:W-:Y:S06]  /*7f00*/  BAR.SYNC.DEFER_BLOCKING 0x0 ;  /* 0x0000000000007b1d */ /* 0x000fec0000010000 */
[----:B------:R-:W-:Y:S02]  /*7f10*/  STSM.16.M88.4 [R4], R28 ;  /* 0x0000001c04007844 */ /* 0x000fe40000000200 */
[----:B------:R-:W-:Y:S06]  /*7f20*/  BAR.SYNC.DEFER_BLOCKING 0x0 ;  /* 0x0000000000007b1d */ /* 0x000fec0000010000 */
[----:B------:R-:W2:Y:S02]  /*7f30*/  LDS.128 R12, [R0] ;  /* 0x00000000000c7984 */ /* 0x000ea40000000c00 */
[----:B------:R-:W-:Y:S06]  /*7f40*/  BAR.SYNC.DEFER_BLOCKING 0x0 ;  /* 0x0000000000007b1d */ /* 0x000fec0000010000 */
[----:B------:R-:W-:Y:S02]  /*7f50*/  STSM.16.M88.4 [R4], R32 ;  /* 0x0000002004007844 */ /* 0x000fe40000000200 */
[----:B------:R-:W-:Y:S06]  /*7f60*/  BAR.SYNC.DEFER_BLOCKING 0x0 ;  /* 0x0000000000007b1d */ /* 0x000fec0000010000 */
[----:B------:R-:W3:Y:S02]  /*7f70*/  LDS.128 R16, [R0] ;  /* 0x0000000000107984 */ /* 0x000ee40000000c00 */
[----:B------:R-:W-:Y:S06]  /*7f80*/  BAR.SYNC.DEFER_BLOCKING 0x0 ;  /* 0x0000000000007b1d */ /* 0x000fec0000010000 */
[----:B------:R-:W-:Y:S02]  /*7f90*/  STSM.16.M88.4 [R4], R36 ;  /* 0x0000002404007844 */ /* 0x000fe40000000200 */
[----:B------:R-:W-:Y:S06]  /*7fa0*/  BAR.SYNC.DEFER_BLOCKING 0x0 ;  /* 0x0000000000007b1d */ /* 0x000fec0000010000 */
[----:B0-----:R-:W0:Y:S02]  /*7fb0*/  LDS.128 R20, [R0] ;  /* 0x0000000000147984 */ /* 0x001e240000000c00 */
[----:B------:R-:W-:Y:S06]  /*7fc0*/  BAR.SYNC.DEFER_BLOCKING 0x0 ;  /* 0x0000000000007b1d */ /* 0x000fec0000010000 */
[----:B------:R-:W-:Y:S02]  /*7fd0*/  STSM.16.M88.4 [R4], R40 ;  /* 0x0000002804007844 */ /* 0x000fe40000000200 */
[----:B------:R-:W-:Y:S06]  /*7fe0*/  BAR.SYNC.DEFER_BLOCKING 0x0 ;  /* 0x0000000000007b1d */ /* 0x000fec0000010000 */
[----:B------:R-:W4:Y:S02]  /*7ff0*/  LDS.128 R24, [R0] ;  /* 0x0000000000187984 */ /* 0x000f240000000c00 */
        /* <DEDUP_REMOVED lines=89> */
[----:B------:R1:W-:Y:S02]  /*8590*/  STSM.16.M88.4 [R4], R132 ;  /* 0x0000008404007844 */ /* 0x0003e40000000200 */
[----:B------:R-:W-:Y:S06]  /*85a0*/  BAR.SYNC.DEFER_BLOCKING 0x0 ;  /* 0x0000000000007b1d */ /* 0x000fec0000010000 */
[----:B------:R-:W4:Y:S02]  /*85b0*/  LDS.128 R116, [R0] ;  /* 0x0000000000747984 */ /* 0x000f240000000c00 */
[----:B------:R-:W-:Y:S06]  /*85c0*/  BAR.SYNC.DEFER_BLOCKING 0x0 ;  /* 0x0000000000007b1d */ /* 0x000fec0000010000 */
[----:B------:R2:W-:Y:S02]  /*85d0*/  STSM.16.M88.4 [R4], R136 ;  /* 0x0000008804007844 */ /* 0x0005e40000000200 */
        /* <DEDUP_REMOVED lines=10> */
[----:B------:R-:W-:Y:S01]  /*8680*/  BAR.SYNC.DEFER_BLOCKING 0x0 ;  /* 0x0000000000007b1d */ /* 0x000fe20000010000 */
[----:B------:R-:W-:-:S05]  /*8690*/  ISETP.LT.AND P3, PT, R6, UR4, !P0 ;  /* 0x0000000406007c0c */ /* 0x000fca000c761270 */
[----:B------:R-:W-:Y:S02]  /*86a0*/  ULDC UR4, c[0x0][0x244] ;  /* 0x0000910000047ab9 */ /* 0x000fe40000000800 */
[----:B------:R-:W-:Y:S01]  /*86b0*/  IMAD R3, R7, UR4, RZ ;  /* 0x0000000407037c24 */ /* 0x000fe2000f8e02ff */
[----:B------:R-:W-:Y:S01]  /*86c0*/  ULDC.64 UR4, c[0x0][0x220] ;  /* 0x0000880000047ab9 */ /* 0x000fe20000000a00 */
[C---:B------:R-:W-:Y:S01]  /*86d0*/  IMAD R7, R5.reuse, UR6, RZ ;  /* 0x0000000605077c24 */ /* 0x040fe2000f8e02ff */
[C---:B------:R-:W-:Y:S01]  /*86e0*/  ISETP.LT.AND P4, PT, R5.reuse, UR7, !P0 ;  /* 0x0000000705007c0c */ /* 0x040fe2000c781270 */
[----:B-1----:R-:W-:Y:S01]  /*86f0*/  VIADD R134, R5, 0x5 ;  /* 0x0000000505867836 */ /* 0x002fe20000000000 */
[C---:B------:R-:W-:Y:S01]  /*8700*/  LEA R2, P6, R3.reuse, UR4, 0x1 ;  /* 0x0000000403027c11 */ /* 0x040fe2000f8c08ff */
[----:B------:R-:W-:Y:S01]  /*8710*/  ULDC UR4, c[0x0][0x248] ;  /* 0x0000920000047ab9 */ /* 0x000fe20000000800 */
[----:B------:R-:W-:Y:S01]  /*8720*/  PRMT R135, R8, 0x7632, R135 ;  /* 0x0000763208877816 */ /* 0x000fe20000000087 */
[----:B------:R1:W-:Y:S01]  /*8730*/  STSM.16.M88.4 [R4], R148 ;  /* 0x0000009404007844 */ /* 0x0003e20000000200 */
[----:B------:R-:W-:Y:S01]  /*8740*/  LEA.HI.X.SX32 R3, R3, UR5, 0x1, P6 ;  /* 0x0000000503037c11 */ /* 0x000fe2000b0f0eff */
[C---:B------:R-:W-:Y:S01]  /*8750*/  VIADD R133, R7.reuse, UR4 ;  /* 0x0000000407857c36 */ /* 0x040fe20008000000 */
[----:B------:R-:W-:Y:S01]  /*8760*/  BAR.SYNC.DEFER_BLOCKING 0x0 ;  /* 0x0000000000007b1d */ /* 0x000fe20000010000 */
[----:B------:R-:W-:-:S04]  /*8770*/  LEA R6, P6, R7, R2, 0x1 ;  /* 0x0000000207067211 */ /* 0x000fc800078c08ff */
[-C--:B------:R-:W-:Y:S01]  /*8780*/  LEA.HI.X.SX32 R7, R7, R3.reuse, 0x1, P6 ;  /* 0x0000000307077211 */ /* 0x080fe200030f0eff */
[----:B------:R-:W-:Y:S01]  /*8790*/  ULDC UR4, c[0x0][0x248] ;  /* 0x0000920000047ab9 */ /* 0x000fe20000000800 */
[CC--:B------:R-:W-:Y:S01]  /*87a0*/  LEA R132, P6, R133.reuse, R2.reuse, 0x1 ;  /* 0x0000000285847211 */ /* 0x0c0fe200078c08ff */
[C---:B--2---:R-:W-:Y:S01]  /*87b0*/  VIADD R136, R133.reuse, UR4 ;  /* 0x0000000485887c36 */ /* 0x044fe20008000000 */
[----:B------:R-:W-:Y:S01]  /*87c0*/  ULDC UR5, c[0x0][0x22c] ;  /* 0x00008b0000057ab9 */ /* 0x000fe20000000800 */
[----:B------:R-:W-:Y:S01]  /*87d0*/  ULDC UR4, c[0x0][0x248] ;  /* 0x0000920000047ab9 */ /* 0x000fe20000000800 */
[-C--:B------:R-:W-:Y:S01]  /*87e0*/  LEA.HI.X.SX32 R133, R133, R3.reuse, 0x1, P6 ;  /* 0x0000000385857211 */ /* 0x080fe200030f0eff */
[C---:B-1----:R-:W-:Y:S01]  /*87f0*/  VIADD R4, R5.reuse, 0x6 ;  /* 0x0000000605047836 */ /* 0x042fe20000000000 */
[----:B------:R-:W-:Y:S01]  /*8800*/  ULDC UR6, c[0x0][0x248] ;  /* 0x0000920000067ab9 */ /* 0x000fe20000000800 */
[----:B------:R-:W-:Y:S01]  /*8810*/  ULDC UR7, c[0x0][0x22c] ;  /* 0x00008b0000077ab9 */ /* 0x000fe20000000800 */
[----:B------:R-:W-:Y:S01]  /*8820*/  @P4 STG.E.U16 desc[UR14][R6.64], R8 ;  /* 0x0000000806004986 */ /* 0x000fe2000c10150e */
[----:B------:R-:W-:Y:S01]  /*8830*/  ISETP.LT.AND P4, PT, R134, UR5, !P0 ;  /* 0x0000000586007c0c */ /* 0x000fe2000c781270 */
[----:B------:R-:W-:Y:S01]  /*8840*/  ULDC UR5, c[0x0][0x22c] ;  /* 0x00008b0000057ab9 */ /* 0x000fe20000000800 */
[----:B------:R-:W-:Y:S01]  /*8850*/  LEA R134, P6, R136, R2, 0x1 ;  /* 0x0000000288867211 */ /* 0x000fe200078c08ff */
[----:B------:R1:W-:Y:S01]  /*8860*/  @P5 STG.E.U16 desc[UR14][R132.64], R135 ;  /* 0x0000008784005986 */ /* 0x0003e2000c10150e */
[----:B------:R-:W-:Y:S01]  /*8870*/  ISETP.LT.AND P5, PT, R4, UR5, !P0 ;  /* 0x0000000504007c0c */ /* 0x000fe2000c7a1270 */
[----:B------:R-:W-:Y:S01]  /*8880*/  ULDC UR5, c[0x0][0x22c] ;  /* 0x00008b0000057ab9 */ /* 0x000fe20000000800 */
[C---:B-1----:R-:W-:Y:S01]  /*8890*/  LEA.HI.X.SX32 R135, R136.reuse, R3, 0x1, P6 ;  /* 0x0000000388877211 */ /* 0x042fe200030f0eff */
[----:B------:R-:W-:Y:S01]  /*88a0*/  VIADD R136, R136, UR4 ;  /* 0x0000000488887c36 */ /* 0x000fe20008000000 */
[----:B------:R-:W-:Y:S01]  /*88b0*/  ULDC UR4, c[0x0][0x248] ;  /* 0x0000920000047ab9 */ /* 0x000fe20000000800 */
[----:B------:R-:W-:-:S02]  /*88c0*/  VIADD R8, R5, 0x7 ;  /* 0x0000000705087836 */ /* 0x000fc40000000000 */
[----:B------:R1:W-:Y:S01]  /*88d0*/  @P2 STG.E.U16 desc[UR14][R134.64], R9 ;  /* 0x0000000986002986 */ /* 0x0003e2000c10150e */
[CC--:B------:R-:W-:Y:S01]  /*88e0*/  LEA R6, P2, R136.reuse, R2.reuse, 0x1 ;  /* 0x0000000288067211 */ /* 0x0c0fe200078408ff */
[C---:B------:R-:W-:Y:S01]  /*88f0*/  VIADD R4, R136.reuse, UR4 ;  /* 0x0000000488047c36 */ /* 0x040fe20008000000 */
[----:B------:R-:W-:Y:S01]  /*8900*/  PRMT R133, R9, 0x7632, R133 ;  /* 0x0000763209857816 */ /* 0x000fe20000000085 */
[----:B------:R-:W-:Y:S01]  /*8910*/  ULDC UR4, c[0x0][0x22c] ;  /* 0x00008b0000047ab9 */ /* 0x000fe20000000800 */
[----:B------:R-:W-:Y:S02]  /*8920*/  LEA.HI.X.SX32 R7, R136, R3, 0x1, P2 ;  /* 0x0000000388077211 */ /* 0x000fe400010f0eff */
[----:B------:R-:W-:Y:S01]  /*8930*/  ISETP.LT.AND P2, PT, R8, UR5, !P0 ;  /* 0x0000000508007c0c */ /* 0x000fe2000c741270 */
[----:B------:R-:W-:Y:S01]  /*8940*/  VIADD R8, R5, 0x8 ;  /* 0x0000000805087836 */ /* 0x000fe20000000000 */
[----:B------:R-:W-:Y:S01]  /*8950*/  LEA R132, P6, R4, R2, 0x1 ;  /* 0x0000000204847211 */ /* 0x000fe200078c08ff */
[----:B------:R2:W-:Y:S01]  /*8960*/  @P1 STG.E.U16 desc[UR14][R6.64], R133 ;  /* 0x0000008506001986 */ /* 0x0005e2000c10150e */
[----:B------:R-:W-:-:S02]  /*8970*/  ULDC UR5, c[0x0][0x22c] ;  /* 0x00008b0000057ab9 */ /* 0x000fc40000000800 */
[----:B------:R-:W-:Y:S01]  /*8980*/  ISETP.LT.AND P1, PT, R8, UR4, !P0 ;  /* 0x0000000408007c0c */ /* 0x000fe2000c721270 */
[----:B------:R-:W-:Y:S01]  /*8990*/  ULDC UR4, c[0x0][0x248] ;  /* 0x0000920000047ab9 */ /* 0x000fe20000000800 */
[----:B-1----:R-:W-:Y:S01]  /*89a0*/  VIADD R9, R5, 0x9 ;  /* 0x0000000905097836 */ /* 0x002fe20000000000 */
[C---:B--2---:R-:W-:Y:S01]  /*89b0*/  LEA.HI.X.SX32 R133, R4.reuse, R3, 0x1, P6 ;  /* 0x0000000304857211 */ /* 0x044fe200030f0eff */
[----:B------:R-:W-:Y:S01]  /*89c0*/  VIADD R4, R4, UR4 ;  /* 0x0000000404047c36 */ /* 0x000fe20008000000 */
[----:B------:R-:W-:-:S03]  /*89d0*/  ULDC UR4, c[0x0][0x22c] ;  /* 0x00008b0000047ab9 */ /* 0x000fc60000000800 */
[----:B------:R1:W-:Y:S01]  /*89e0*/  @P3 STG.E.U16 desc[UR14][R132.64], R10 ;  /* 0x0000000a84003986 */ /* 0x0003e2000c10150e */
[-C--:B------:R-:W-:Y:S02]  /*89f0*/  LEA R8, P6, R4, R2.reuse, 0x1 ;  /* 0x0000000204087211 */ /* 0x080fe400078c08ff */
[----:B------:R-:W-:Y:S01]  /*8a00*/  ISETP.LT.AND P3, PT, R9, UR4, !P0 ;  /* 0x0000000409007c0c */ /* 0x000fe2000c761270 */
[----:B------:R-:W-:Y:S01]  /*8a10*/  ULDC UR4, c[0x0][0x248] ;  /* 0x0000920000047ab9 */ /* 0x000fe20000000800 */
[----:B------:R-:W-:Y:S01]  /*8a20*/  PRMT R7, R10, 0x7632, R7 ;  /* 0x000076320a077816 */ /* 0x000fe20000000007 */
[C---:B------:R-:W-:Y:S01]  /*8a30*/  VIADD R6, R5.reuse, 0xa ;  /* 0x0000000a05067836 */ /* 0x040fe20000000000 */
[CC--:B------:R-:W-:Y:S01]  /*8a40*/  LEA.HI.X.SX32 R9, R4.reuse, R3.reuse, 0x1, P6 ;  /* 0x0000000304097211 */ /* 0x0c0fe200030f0eff */
[----:B------:R-:W-:Y:S01]  /*8a50*/  VIADD R4, R4, UR4 ;  /* 0x0000000404047c36 */ /* 0x000fe20008000000 */
[----:B------:R-:W-:Y:S02]  /*8a60*/  ULDC UR4, c[0x0][0x248] ;  /* 0x0000920000047ab9 */ /* 0x000fe40000000800 */
[----:B------:R-:W-:Y:S01]  /*8a70*/  ISETP.LT.AND P6, PT, R6, UR5, !P0 ;  /* 0x0000000506007c0c */ /* 0x000fe2000c7c1270 */
[----:B------:R2:W-:Y:S01]  /*8a80*/  @P4 STG.E.U16 desc[UR14][R8.64], R7 ;  /* 0x0000000708004986 */ /* 0x0005e2000c10150e */
[CC--:B------:R-:W-:Y:S01]  /*8a90*/  LEA R6, P4, R4.reuse, R2.reuse, 0x1 ;  /* 0x0000000204067211 */ /* 0x0c0fe200078808ff */
[C---:B-1----:R-:W-:Y:S01]  /*8aa0*/  VIADD R10, R4.reuse, UR4 ;  /* 0x00000004040a7c36 */ /* 0x042fe20008000000 */
[----:B------:R-:W-:Y:S01]  /*8ab0*/  ULDC UR5, c[0x0][0x248] ;  /* 0x0000920000057ab9 */ /* 0x000fe20000000800 */
[----:B------:R-:W-:Y:S01]  /*8ac0*/  VIADD R134, R5, 0xb ;  /* 0x0000000b05867836 */ /* 0x000fe20000000000 */
[----:B------:R-:W-:Y:S01]  /*8ad0*/  ULDC UR4, c[0x0][0x22c] ;  /* 0x00008b0000047ab9 */ /* 0x000fe20000000800 */
[----:B--2---:R-:W-:Y:S01]  /*8ae0*/  LEA.HI.X.SX32 R7, R4, R3, 0x1, P4 ;  /* 0x0000000304077211 */ /* 0x004fe200020f0eff */
[C---:B------:R-:W-:Y:S01]  /*8af0*/  VIADD R4, R10.reuse, UR5 ;  /* 0x000000050a047c36 */ /* 0x040fe20008000000 */
[----:B------:R-:W-:Y:S01]  /*8b00*/  LEA R132, P4, R10, R2, 0x1 ;  /* 0x000000020a847211 */ /* 0x000fe200078808ff */
[----:B------:R-:W-:Y:S01]  /*8b10*/  ULDC UR5, c[0x0][0x22c] ;  /* 0x00008b0000057ab9 */ /* 0x000fe20000000800 */
[----:B------:R-:W-:-:S02]  /*8b20*/  PRMT R9, R11, 0x7632, R9 ;  /* 0x000076320b097816 */ /* 0x000fc40000000009 */
[-C--:B------:R-:W-:Y:S01]  /*8b30*/  LEA.HI.X.SX32 R133, R10, R3.reuse, 0x1, P4 ;  /* 0x000000030a857211 */ /* 0x080fe200020f0eff */
[----:B------:R-:W-:Y:S01]  /*8b40*/  VIADD R10, R5, 0xc ;  /* 0x0000000c050a7836 */ /* 0x000fe20000000000 */
[----:B------:R-:W-:Y:S01]  /*8b50*/  LEA R8, P4, R4, R2, 0x1 ;  /* 0x0000000204087211 */ /* 0x000fe200078808ff */
[----:B------:R-:W-:Y:S01]  /*8b60*/  @P5 STG.E.U16 desc[UR14][R6.64], R11 ;  /* 0x0000000b06005986 */ /* 0x000fe2000c10150e */
[----:B------:R-:W-:Y:S01]  /*8b70*/  ISETP.LT.AND P5, PT, R134, UR4, !P0 ;  /* 0x0000000486007c0c */ /* 0x000fe2000c7a1270 */
[----:B------:R-:W-:Y:S02]  /*8b80*/  ULDC UR4, c[0x0][0x22c] ;  /* 0x00008b0000047ab9 */ /* 0x000fe40000000800 */
[----:B------:R1:W-:Y:S02]  /*8b90*/  @P2 STG.E.U16 desc[UR14][R132.64], R9 ;  /* 0x0000000984002986 */ /* 0x0003e4000c10150e */
[----:B-1----:R-:W-:Y:S02]  /*8ba0*/  LEA.HI.X.SX32 R9, R4, R3, 0x1, P4 ;  /* 0x0000000304097211 */ /* 0x002fe400020f0eff */
[----:B------:R-:W-:Y:S01]  /*8bb0*/  ISETP.LT.AND P4, PT, R10, UR4, !P0 ;  /* 0x000000040a007c0c */ /* 0x000fe2000c781270 */
[----:B------:R-:W-:-:S02]  /*8bc0*/  ULDC UR4, c[0x0][0x248] ;  /* 0x0000920000047ab9 */ /* 0x000fc40000000800 */
[----:B------:R-:W-:Y:S01]  /*8bd0*/  VIADD R4, R4, UR4 ;  /* 0x0000000404047c36 */ /* 0x000fe20008000000 */
[----:B------:R1:W-:Y:S01]  /*8be0*/  @P1 STG.E.U16 desc[UR14][R8.64], R12 ;  /* 0x0000000c08001986 */ /* 0x0003e2000c10150e */
[C---:B------:R-:W-:Y:S01]  /*8bf0*/  VIADD R10, R5.reuse, 0xd ;  /* 0x0000000d050a7836 */ /* 0x040fe20000000000 */
[----:B------:R-:W-:Y:S02]  /*8c00*/  ULDC UR4, c[0x0][0x22c] ;  /* 0x00008b0000047ab9 */ /* 0x000fe40000000800 */
[----:B------:R-:W-:Y:S02]  /*8c10*/  LEA R6, P1, R4, R2, 0x1 ;  /* 0x0000000204067211 */ /* 0x000fe400078208ff */
[----:B------:R-:W-:Y:S01]  /*8c20*/  ISETP.LT.AND P2, PT, R10, UR4, !P0 ;  /* 0x000000040a007c0c */ /* 0x000fe2000c741270 */
[----:B------:R-:W-:Y:S01]  /*8c30*/  ULDC UR4, c[0x0][0x248] ;  /* 0x0000920000047ab9 */ /* 0x000fe20000000800 */
[C---:B------:R-:W-:Y:S01]  /*8c40*/  LEA.HI.X.SX32 R7, R4.reuse, R3, 0x1, P1 ;  /* 0x0000000304077211 */ /* 0x040fe200008f0eff */
[----:B------:R-:W-:Y:S01]  /*8c50*/  VIADD R4, R4, UR4 ;  /* 0x0000000404047c36 */ /* 0x000fe20008000000 */
[----:B------:R-:W-:Y:S01]  /*8c60*/  ULDC UR4, c[0x0][0x248] ;  /* 0x0000920000047ab9 */ /* 0x000fe20000000800 */
[----:B-1----:R-:W-:Y:S01]  /*8c70*/  PRMT R9, R12, 0x7632, R9 ;  /* 0x000076320c097816 */ /* 0x002fe20000000009 */
[----:B------:R-:W-:-:S02]  /*8c80*/  VIADD R10, R5, 0xe ;  /* 0x0000000e050a7836 */ /* 0x000fc40000000000 */
[C---:B------:R-:W-:Y:S01]  /*8c90*/  VIADD R11, R4.reuse, UR4 ;  /* 0x00000004040b7c36 */ /* 0x040fe20008000000 */
[----:B------:R-:W-:Y:S01]  /*8ca0*/  ULDC UR4, c[0x0][0x248] ;  /* 0x0000920000047ab9 */ /* 0x000fe20000000800 */
[----:B------:R1:W-:Y:S01]  /*8cb0*/  @P3 STG.E.U16 desc[UR14][R6.64], R9 ;  /* 0x0000000906003986 */ /* 0x0003e2000c10150e */
[-C--:B------:R-:W-:Y:S02]  /*8cc0*/  LEA R8, P3, R4, R2.reuse, 0x1 ;  /* 0x0000000204087211 */ /* 0x080fe400078608ff */
[----:B------:R-:W-:Y:S01]  /*8cd0*/  ISETP.LT.AND P1, PT, R10, UR5, !P0 ;  /* 0x000000050a007c0c */ /* 0x000fe2000c721270 */
[----:B------:R-:W-:Y:S01]  /*8ce0*/  VIADD R12, R5, 0xf ;  /* 0x0000000f050c7836 */ /* 0x000fe20000000000 */
[----:B------:R-:W-:Y:S01]  /*8cf0*/  ULDC UR5, c[0x0][0x22c] ;  /* 0x00008b0000057ab9 */ /* 0x000fe20000000800 */
[-C--:B-1----:R-:W-:Y:S01]  /*8d00*/  LEA.HI.X.SX32 R9, R4, R3.reuse, 0x1, P3 ;  /* 0x0000000304097211 */ /* 0x082fe200018f0eff */
[C---:B------:R-:W-:Y:S01]  /*8d10*/  VIADD R4, R11.reuse, UR4 ;  /* 0x000000040b047c36 */ /* 0x040fe20008000000 */
[----:B------:R-:W-:Y:S01]  /*8d20*/  LEA R10, P3, R11, R2, 0x1 ;  /* 0x000000020b0a7211 */ /* 0x000fe200078608ff */
[----:B------:R-:W-:Y:S01]  /*8d30*/  ULDC UR4, c[0x0][0x248] ;  /* 0x0000920000047ab9 */ /* 0x000fe20000000800 */
[----:B------:R-:W-:Y:S01]  /*8d40*/  PRMT R7, R13, 0x7632, R7 ;  /* 0x000076320d077816 */ /* 0x000fe20000000007 */
[----:B------:R-:W-:Y:S01]  /*8d50*/  @P6 STG.E.U16 desc[UR14][R8.64], R13 ;  /* 0x0000000d08006986 */ /* 0x000fe2000c10150e */
[----:B------:R-:W-:-:S02]  /*8d60*/  LEA.HI.X.SX32 R11, R11, R3, 0x1, P3 ;  /* 0x000000030b0b7211 */ /* 0x000fc400018f0eff */
[----:B------:R-:W-:-:S03]  /*8d70*/  LEA R6, P6, R4, R2, 0x1 ;  /* 0x0000000204067211 */ /* 0x000fc600078c08ff */
[----:B------:R1:W-:Y:S01]  /*8d80*/  @P5 STG.E.U16 desc[UR14][R10.64], R7 ;  /* 0x000000070a005986 */ /* 0x0003e2000c10150e */
[----:B------:R-:W-:Y:S01]  /*8d90*/  ISETP.LT.AND P3, PT, R12, UR5, !P0 ;  /* 0x000000050c007c0c */ /* 0x000fe2000c761270 */
[----:B------:R-:W-:Y:S01]  /*8da0*/  VIADD R12, R5, 0x10 ;  /* 0x00000010050c7836 */ /* 0x000fe20000000000 */
[----:B------:R-:W-:Y:S01]  /*8db0*/  ULDC UR5, c[0x0][0x22c] ;  /* 0x00008b0000057ab9 */ /* 0x000fe20000000800 */
[C---:B-1----:R-:W-:Y:S01]  /*8dc0*/  LEA.HI.X.SX32 R7, R4.reuse, R3, 0x1, P6 ;  /* 0x0000000304077211 */ /* 0x042fe200030f0eff */
[----:B------:R-:W-:Y:S01]  /*8dd0*/  VIADD R4, R4, UR4 ;  /* 0x0000000404047c36 */ /* 0x000fe20008000000 */
[----:B------:R-:W-:-:S03]  /*8de0*/  ULDC UR4, c[0x0][0x248] ;  /* 0x0000920000047ab9 */ /* 0x000fc60000000800 */
[----:B------:R1:W-:Y:S01]  /*8df0*/  @P4 STG.E.U16 desc[UR14][R6.64], R14 ;  /* 0x0000000e06004986 */ /* 0x0003e2000c10150e */
[-C--:B------:R-:W-:Y:S01]  /*8e00*/  LEA R8, P4, R4, R2.reuse, 0x1 ;  /* 0x0000000204087211 */ /* 0x080fe200078808ff */
[C---:B------:R-:W-:Y:S01]  /*8e10*/  VIADD R10, R5.reuse, 0x11 ;  /* 0x00000011050a7836 */ /* 0x040fe20000000000 */
[----:B------:R-:W-:Y:S01]  /*8e20*/  ISETP.LT.AND P6, PT, R12, UR5, !P0 ;  /* 0x000000050c007c0c */ /* 0x000fe2000c7c1270 */
[C---:B------:R-:W-:Y:S01]  /*8e30*/  VIADD R12, R4.reuse, UR4 ;  /* 0x00000004040c7c36 */ /* 0x040fe20008000000 */
[----:B------:R-:W-:Y:S01]  /*8e40*/  LEA.HI.X.SX32 R9, R4, R3, 0x1, P4 ;  /* 0x0000000304097211 */ /* 0x000fe200020f0eff */
[----:B------:R-:W-:Y:S01]  /*8e50*/  ULDC UR5, c[0x0][0x22c] ;  /* 0x00008b0000057ab9 */ /* 0x000fe20000000800 */
[----:B------:R-:W-:Y:S01]  /*8e60*/  VIADD R4, R5, 0x12 ;  /* 0x0000001205047836 */ /* 0x000fe20000000000 */
[----:B------:R-:W-:Y:S01]  /*8e70*/  ISETP.LT.AND P5, PT, R10, UR5, !P0 ;  /* 0x000000050a007c0c */ /* 0x000fe2000c7a1270 */
[----:B------:R-:W-:Y:S01]  /*8e80*/  ULDC UR4, c[0x0][0x22c] ;  /* 0x00008b0000047ab9 */ /* 0x000fe20000000800 */
[----:B-1----:R-:W-:Y:S01]  /*8e90*/  PRMT R7, R14, 0x7632, R7 ;  /* 0x000076320e077816 */ /* 0x002fe20000000007 */
[----:B------:R-:W-:Y:S01]  /*8ea0*/  ULDC UR5, c[0x0][0x22c] ;  /* 0x00008b0000057ab9 */ /* 0x000fe20000000800 */
[----:B------:R-:W-:-:S03]  /*8eb0*/  LEA R10, P4, R12, R2, 0x1 ;  /* 0x000000020c0a7211 */ /* 0x000fc600078808ff */
[----:B------:R1:W-:Y:S01]  /*8ec0*/  @P2 STG.E.U16 desc[UR14][R8.64], R7 ;  /* 0x0000000708002986 */ /* 0x0003e2000c10150e */
[----:B------:R-:W-:Y:S01]  /*8ed0*/  ISETP.LT.AND P2, PT, R4, UR4, !P0 ;  /* 0x0000000404007c0c */ /* 0x000fe2000c741270 */
[----:B------:R-:W-:Y:S01]  /*8ee0*/  ULDC UR4, c[0x0][0x248] ;  /* 0x0000920000047ab9 */ /* 0x000fe20000000800 */
[CC--:B------:R-:W-:Y:S01]  /*8ef0*/  LEA.HI.X.SX32 R11, R12.reuse, R3.reuse, 0x1, P4 ;  /* 0x000000030c0b7211 */ /* 0x0c0fe200020f0eff */
[----:B------:R-:W-:Y:S01]  /*8f00*/  VIADD R12, R12, UR4 ;  /* 0x000000040c0c7c36 */ /* 0x000fe20008000000 */
[----:B------:R-:W-:Y:S01]  /*8f10*/  ULDC UR4, c[0x0][0x22c] ;  /* 0x00008b0000047ab9 */ /* 0x000fe20000000800 */
[----:B------:R-:W-:Y:S02]  /*8f20*/  VIADD R4, R5, 0x13 ;  /* 0x0000001305047836 */ /* 0x000fe40000000000 */
[----:B------:R-:W-:Y:S01]  /*8f30*/  @P1 STG.E.U16 desc[UR14][R10.64], R15 ;  /* 0x0000000f0a001986 */ /* 0x000fe2000c10150e */
[----:B------:R-:W-:Y:S02]  /*8f40*/  LEA R6, P4, R12, R2, 0x1 ;  /* 0x000000020c067211 */ /* 0x000fe400078808ff */
[----:B------:R-:W-:Y:S01]  /*8f50*/  ISETP.LT.AND P1, PT, R4, UR4, !P0 ;  /* 0x0000000404007c0c */ /* 0x000fe2000c721270 */
[----:B------:R-:W-:Y:S01]  /*8f60*/  ULDC UR4, c[0x0][0x248] ;  /* 0x0000920000047ab9 */ /* 0x000fe20000000800 */
[----:B-1----:R-:W-:Y:S01]  /*8f70*/  PRMT R9, R15, 0x7632, R9 ;  /* 0x000076320f097816 */ /* 0x002fe20000000009 */
[----:B------:R-:W-:Y:S01]  /*8f80*/  VIADD R4, R5, 0x14 ;  /* 0x0000001405047836 */ /* 0x000fe20000000000 */
[C---:B------:R-:W-:Y:S01]  /*8f90*/  LEA.HI.X.SX32 R7, R12.reuse, R3, 0x1, P4 ;  /* 0x000000030c077211 */ /* 0x040fe200020f0eff */
[----:B------:R-:W-:Y:S01]  /*8fa0*/  VIADD R12, R12, UR4 ;  /* 0x000000040c0c7c36 */ /* 0x000fe20008000000 */
[----:B------:R-:W-:-:S02]  /*8fb0*/  ULDC UR4, c[0x0][0x248] ;  /* 0x0000920000047ab9 */ /* 0x000fc40000000800 */
[----:B------:R-:W-:Y:S01]  /*8fc0*/  ISETP.LT.AND P4, PT, R4, UR5, !P0 ;  /* 0x0000000504007c0c */ /* 0x000fe2000c781270 */
[----:B------:R1:W-:Y:S01]  /*8fd0*/  @P3 STG.E.U16 desc[UR14][R6.64], R9 ;  /* 0x0000000906003986 */ /* 0x0003e2000c10150e */
[CC--:B------:R-:W-:Y:S01]  /*8fe0*/  LEA R8, P3, R12.reuse, R2.reuse, 0x1 ;  /* 0x000000020c087211 */ /* 0x0c0fe200078608ff */
[C---:B------:R-:W-:Y:S01]  /*8ff0*/  VIADD R4, R12.reuse, UR4 ;  /* 0x000000040c047c36 */ /* 0x040fe20008000000 */
[----:B------:R-:W-:Y:S01]  /*9000*/  ULDC UR4, c[0x0][0x248] ;  /* 0x0000920000047ab9 */ /* 0x000fe20000000800 */
[----:B------:R-:W-:Y:S01]  /*9010*/  VIADD R13, R5, 0x15 ;  /* 0x00000015050d7836 */ /* 0x000fe20000000000 */
[----:B------:R-:W-:Y:S01]  /*9020*/  ULDC UR5, c[0x0][0x22c] ;  /* 0x00008b0000057ab9 */ /* 0x000fe20000000800 */
[-C--:B-1----:R-:W-:Y:S01]  /*9030*/  LEA.HI.X.SX32 R9, R12, R3.reuse, 0x1, P3 ;  /* 0x000000030c097211 */ /* 0x082fe200018f0eff */
[C---:B------:R-:W-:Y:S01]  /*9040*/  VIADD R12, R4.reuse, UR4 ;  /* 0x00000004040c7c36 */ /* 0x040fe20008000000 */
[----:B------:R-:W-:Y:S01]  /*9050*/  LEA R10, P3, R4, R2, 0x1 ;  /* 0x00000002040a7211 */ /* 0x000fe200078608ff */
[----:B------:R-:W-:Y:S01]  /*9060*/  ULDC UR4, c[0x0][0x248] ;  /* 0x0000920000047ab9 */ /* 0x000fe20000000800 */
[----:B---3--:R-:W-:Y:S01]  /*9070*/  PRMT R7, R16, 0x7632, R7 ;  /* 0x0000763210077816 */ /* 0x008fe20000000007 */
[----:B------:R-:W-:Y:S01]  /*9080*/  @P6 STG.E.U16 desc[UR14][R8.64], R16 ;  /* 0x0000001008006986 */ /* 0x000fe2000c10150e */
[----:B------:R-:W-:-:S02]  /*9090*/  LEA.HI.X.SX32 R11, R4, R3, 0x1, P3 ;  /* 0x00000003040b7211 */ /* 0x000fc400018f0eff */
[----:B------:R-:W-:-:S03]  /*90a0*/  LEA R6, P6, R12, R2, 0x1 ;  /* 0x000000020c067211 */ /* 0x000fc600078c08ff */
[----:B------:R1:W-:Y:S01]  /*90b0*/  @P5 STG.E.U16 desc[UR14][R10.64], R7 ;  /* 0x000000070a005986 */ /* 0x0003e2000c10150e */
[----:B------:R-:W-:Y:S01]  /*90c0*/  VIADD R4, R5, 0x16 ;  /* 0x0000001605047836 */ /* 0x000fe20000000000 */
[----:B------:R-:W-:Y:S01]  /*90d0*/  ISETP.LT.AND P3, PT, R13, UR5, !P0 ;  /* 0x000000050d007c0c */ /* 0x000fe2000c761270 */
[----:B------:R-:W-:Y:S01]  /*90e0*/  ULDC UR5, c[0x0][0x22c] ;  /* 0x00008b0000057ab9 */ /* 0x000fe20000000800 */
[C---:B-1----:R-:W-:Y:S01]  /*90f0*/  LEA.HI.X.SX32 R7, R12.reuse, R3, 0x1, P6 ;  /* 0x000000030c077211 */ /* 0x042fe200030f0eff */
[----:B------:R-:W-:Y:S01]  /*9100*/  VIADD R12, R12, UR4 ;  /* 0x000000040c0c7c36 */ /* 0x000fe20008000000 */
[----:B------:R-:W-:-:S03]  /*9110*/  ULDC UR4, c[0x0][0x248] ;  /* 0x0000920000047ab9 */ /* 0x000fc60000000800 */
[----:B------:R1:W-:Y:S01]  /*9120*/  @P2 STG.E.U16 desc[UR14][R6.64], R17 ;  /* 0x0000001106002986 */ /* 0x0003e2000c10150e */
[-C--:B------:R-:W-:Y:S01]  /*9130*/  LEA R8, P2, R12, R2.reuse, 0x1 ;  /* 0x000000020c087211 */ /* 0x080fe200078408ff */
[----:B------:R-:W-:Y:S01]  /*9140*/  VIADD R10, R5, 0x17 ;  /* 0x00000017050a7836 */ /* 0x000fe20000000000 */
[----:B------:R-:W-:Y:S01]  /*9150*/  ISETP.LT.AND P5, PT, R4, UR5, !P0 ;  /* 0x0000000504007c0c */ /* 0x000fe2000c7a1270 */
[C---:B------:R-:W-:Y:S01]  /*9160*/  VIADD R4, R12.reuse, UR4 ;  /* 0x000000040c047c36 */ /* 0x040fe20008000000 */
[-C--:B------:R-:W-:Y:S01]  /*9170*/  LEA.HI.X.SX32 R9, R12, R3.reuse, 0x1, P2 ;  /* 0x000000030c097211 */ /* 0x080fe200010f0eff */
[----:B------:R-:W-:Y:S01]  /*9180*/  ULDC UR5, c[0x0][0x22c] ;  /* 0x00008b0000057ab9 */ /* 0x000fe20000000800 */
[----:B------:R-:W-:Y:S01]  /*9190*/  PRMT R11, R17, 0x7632, R11 ;  /* 0x00007632110b7816 */ /* 0x000fe2000000000b */
[C---:B------:R-:W-:Y:S01]  /*91a0*/  VIADD R12, R5.reuse, 0x18 ;  /* 0x00000018050c7836 */ /* 0x040fe20000000000 */
[----:B------:R-:W-:Y:S01]  /*91b0*/  ISETP.LT.AND P2, PT, R10, UR5, !P0 ;  /* 0x000000050a007c0c */ /* 0x000fe2000c741270 */
[----:B------:R-:W-:Y:S01]  /*91c0*/  ULDC UR4, c[0x0][0x22c] ;  /* 0x00008b0000047ab9 */ /* 0x000fe20000000800 */
[----:B------:R-:W-:Y:S01]  /*91d0*/  LEA R10, P6, R4, R2, 0x1 ;  /* 0x00000002040a7211 */ /* 0x000fe200078c08ff */
[----:B------:R2:W-:Y:S01]  /*91e0*/  @P1 STG.E.U16 desc[UR14][R8.64], R11 ;  /* 0x0000000b08001986 */ /* 0x0005e2000c10150e */
[----:B------:R-:W-:Y:S01]  /*91f0*/  ISETP.LT.AND P1, PT, R12, UR4, !P0 ;  /* 0x000000040c007c0c */ /* 0x000fe2000c721270 */
[----:B------:R-:W-:Y:S01]  /*9200*/  ULDC UR4, c[0x0][0x248] ;  /* 0x0000920000047ab9 */ /* 0x000fe20000000800 */
[----:B-1----:R-:W-:Y:S01]  /*9210*/  VIADD R7, R5, 0x19 ;  /* 0x0000001905077836 */ /* 0x002fe20000000000 */
[----:B------:R-:W-:Y:S01]  /*9220*/  ULDC UR5, c[0x0][0x22c] ;  /* 0x00008b0000057ab9 */ /* 0x000fe20000000800 */
        /* <DEDUP_REMOVED lines=19> */
[-C--:B--2---:R-:W-:Y:S01]  /*9360*/  LEA.HI.X.SX32 R9, R4, R3.reuse, 0x1, P3 ;  /* 0x0000000304097211 */ /* 0x084fe200018f0eff */
[C---:B------:R-:W-:Y:S01]  /*9370*/  VIADD R4, R11.reuse, UR5 ;  /* 0x000000050b047c36 */ /* 0x040fe20008000000 */
[----:B------:R-:W-:Y:S01]  /*9380*/  LEA R10, P3, R11, R2, 0x1 ;  /* 0x000000020b0a7211 */ /* 0x000fe200078608ff */
[----:B------:R-:W-:Y:S01]  /*9390*/  ULDC UR5, c[0x0][0x22c] ;  /* 0x00008b0000057ab9 */ /* 0x000fe20000000800 */
[----:B------:R-:W-:Y:S01]  /*93a0*/  PRMT R7, R19, 0x7632, R7 ;  /* 0x0000763213077816 */ /* 0x000fe20000000007 */
[----:B------:R-:W-:Y:S01]  /*93b0*/  @P5 STG.E.U16 desc[UR14][R8.64], R19 ;  /* 0x0000001308005986 */ /* 0x000fe2000c10150e */
[----:B------:R-:W-:-:S02]  /*93c0*/  LEA.HI.X.SX32 R11, R11, R3, 0x1, P3 ;  /* 0x000000030b0b7211 */ /* 0x000fc400018f0eff */
[----:B------:R-:W-:Y:S01]  /*93d0*/  ISETP.LT.AND P5, PT, R12, UR4, !P0 ;  /* 0x000000040c007c0c */ /* 0x000fe2000c7a1270 */
[C---:B------:R-:W-:Y:S01]  /*93e0*/  VIADD R12, R5.reuse, 0x1c ;  /* 0x0000001c050c7836 */ /* 0x040fe20000000000 */
[C---:B------:R-:W-:Y:S01]  /*93f0*/  LEA R6, P3, R4.reuse, R2, 0x1 ;  /* 0x0000000204067211 */ /* 0x040fe200078608ff */
[----:B------:R1:W-:Y:S01]  /*9400*/  @P2 STG.E.U16 desc[UR14][R10.64], R7 ;  /* 0x000000070a002986 */ /* 0x0003e2000c10150e */
[----:B------:R-:W-:Y:S01]  /*9410*/  ULDC UR4, c[0x0][0x22c] ;  /* 0x00008b0000047ab9 */ /* 0x000fe20000000800 */
[----:B------:R-:W-:Y:S02]  /*9420*/  VIADD R13, R5, 0x25 ;  /* 0x00000025050d7836 */ /* 0x000fe40000000000 */
[----:B------:R-:W2:Y:S01]  /*9430*/  LDS.128 R16, [R0] ;  /* 0x0000000000107984 */ /* 0x000ea20000000c00 */
[----:B-1----:R-:W-:Y:S02]  /*9440*/  LEA.HI.X.SX32 R7, R4, R3, 0x1, P3 ;  /* 0x0000000304077211 */ /* 0x002fe400018f0eff */
[----:B------:R-:W-:Y:S01]  /*9450*/  ISETP.LT.AND P3, PT, R12, UR4, !P0 ;  /* 0x000000040c007c0c */ /* 0x000fe2000c761270 */
[----:B------:R-:W-:-:S02]  /*9460*/  ULDC UR4, c[0x0][0x248] ;  /* 0x0000920000047ab9 */ /* 0x000fc40000000800 */
[----:B------:R-:W-:Y:S01]  /*9470*/  VIADD R4, R4, UR4 ;  /* 0x0000000404047c36 */ /* 0x000fe20008000000 */
[----:B0-----:R0:W-:Y:S01]  /*9480*/  @P1 STG.E.U16 desc[UR14][R6.64], R20 ;  /* 0x0000001406001986 */ /* 0x0011e2000c10150e */
        /* <DEDUP_REMOVED lines=8> */
[----:B0-----:R-:W-:Y:S01]  /*9510*/  PRMT R7, R20, 0x7632, R7 ;  /* 0x0000763214077816 */ /* 0x001fe20000000007 */
        /* <DEDUP_REMOVED lines=8> */
[-C--:B0-----:R-:W-:Y:S01]  /*95a0*/  LEA.HI.X.SX32 R7, R4, R3.reuse, 0x1, P4 ;  /* 0x0000000304077211 */ /* 0x081fe200020f0eff */
        /* <DEDUP_REMOVED lines=11> */
[C---:B0-----:R-:W-:Y:S01]  /*9660*/  LEA.HI.X.SX32 R9, R4.reuse, R3, 0x1, P6 ;  /* 0x0000000304097211 */ /* 0x041fe200030f0eff */
        /* <DEDUP_REMOVED lines=12> */
[----:B0-----:R-:W-:Y:S01]  /*9730*/  PRMT R9, R22, 0x7632, R9 ;  /* 0x0000763216097816 */ /* 0x001fe20000000009 */
        /* <DEDUP_REMOVED lines=13> */
[----:B0-----:R-:W-:Y:S01]  /*9810*/  PRMT R7, R23, 0x7632, R7 ;  /* 0x0000763217077816 */ /* 0x001fe20000000007 */
        /* <DEDUP_REMOVED lines=9> */
[----:B------:R-:W-:Y:S01]  /*98b0*/  ULDC UR5, c[0x0][0x22c] ;  /* 0x00008b0000057ab9 */ /* 0x000fe20000000800 */
[-C--:B0-----:R-:W-:Y:S01]  /*98c0*/  LEA.HI.X.SX32 R7, R12, R3.reuse, 0x1, P4 ;  /* 0x000000030c077211 */ /* 0x081fe200020f0eff */
[C---:B------:R-:W-:Y:S01]  /*98d0*/  VIADD R12, R4.reuse, UR4 ;  /* 0x00000004040c7c36 */ /* 0x040fe20008000000 */
[----:B------:R-:W-:Y:S01]  /*98e0*/  LEA R10, P4, R4, R2, 0x1 ;  /* 0x00000002040a7211 */ /* 0x000fe200078808ff */
[----:B------:R-:W-:Y:S01]  /*98f0*/  ULDC UR4, c[0x0][0x248] ;  /* 0x0000920000047ab9 */ /* 0x000fe20000000800 */
[----:B----4-:R-:W-:Y:S01]  /*9900*/  PRMT R9, R24, 0x7632, R9 ;  /* 0x0000763218097816 */ /* 0x010fe20000000009 */
[----:B------:R-:W-:Y:S01]  /*9910*/  @P6 STG.E.U16 desc[UR14][R6.64], R24 ;  /* 0x0000001806006986 */ /* 0x000fe2000c10150e */
[----:B------:R-:W-:-:S02]  /*9920*/  LEA.HI.X.SX32 R11, R4, R3, 0x1, P4 ;  /* 0x00000003040b7211 */ /* 0x000fc400020f0eff */
[----:B------:R-:W-:-:S03]  /*9930*/  LEA R8, P6, R12, R2, 0x1 ;  /* 0x000000020c087211 */ /* 0x000fc600078c08ff */
[----:B------:R0:W-:Y:S01]  /*9940*/  @P5 STG.E.U16 desc[UR14][R10.64], R9 ;  /* 0x000000090a005986 */ /* 0x0001e2000c10150e */
[----:B------:R-:W-:Y:S01]  /*9950*/  VIADD R4, R5, 0x26 ;  /* 0x0000002605047836 */ /* 0x000fe20000000000 */
[----:B------:R-:W-:Y:S01]  /*9960*/  ISETP.LT.AND P4, PT, R13, UR5, !P0 ;  /* 0x000000050d007c0c */ /* 0x000fe2000c781270 */
[----:B------:R-:W-:Y:S01]  /*9970*/  ULDC UR5, c[0x0][0x22c] ;  /* 0x00008b0000057ab9 */ /* 0x000fe20000000800 */
[C---:B0-----:R-:W-:Y:S01]  /*9980*/  LEA.HI.X.SX32 R9, R12.reuse, R3, 0x1, P6 ;  /* 0x000000030c097211 */ /* 0x041fe200030f0eff */
        /* <DEDUP_REMOVED lines=17> */
[----:B0-----:R-:W-:Y:S01]  /*9aa0*/  VIADD R9, R5, 0x29 ;  /* 0x0000002905097836 */ /* 0x001fe20000000000 */
[----:B------:R-:W-:Y:S01]  /*9ab0*/  ULDC UR5, c[0x0][0x22c] ;  /* 0x00008b0000057ab9 */ /* 0x000fe20000000800 */
[C---:B-1----:R-:W-:Y:S01]  /*9ac0*/  LEA.HI.X.SX32 R11, R4.reuse, R3, 0x1, P6 ;  /* 0x00000003040b7211 */ /* 0x042fe200030f0eff */
        /* <DEDUP_REMOVED lines=14> */
[C---:B0-----:R-:W-:Y:S01]  /*9bb0*/  VIADD R11, R4.reuse, UR4 ;  /* 0x00000004040b7c36 */ /* 0x041fe20008000000 */
[----:B------:R-:W-:Y:S01]  /*9bc0*/  ULDC UR5, c[0x0][0x248] ;  /* 0x0000920000057ab9 */ /* 0x000fe20000000800 */
        /* <DEDUP_REMOVED lines=13> */
[----:B------:R-:W-:Y:S02]  /*9ca0*/  ULDC UR4, c[0x0][0x22c] ;  /* 0x00008b0000047ab9 */ /* 0x000fe40000000800 */
[----:B0-----:R-:W-:Y:S02]  /*9cb0*/  LEA.HI.X.SX32 R9, R4, R3, 0x1, P4 ;  /* 0x0000000304097211 */ /* 0x001fe400020f0eff */
[----:B------:R-:W-:Y:S01]  /*9cc0*/  ISETP.LT.AND P4, PT, R12, UR4, !P0 ;  /* 0x000000040c007c0c */ /* 0x000fe2000c781270 */
[----:B------:R-:W-:Y:S02]  /*9cd0*/  ULDC UR4, c[0x0][0x248] ;  /* 0x0000920000047ab9 */ /* 0x000fe40000000800 */
[----:B------:R-:W-:Y:S01]  /*9ce0*/  VIADD R4, R4, UR4 ;  /* 0x0000000404047c36 */ /* 0x000fe20008000000 */
[----:B------:R0:W-:Y:S01]  /*9cf0*/  @P1 STG.E.U16 desc[UR14][R8.64], R28 ;  /* 0x0000001c08001986 */ /* 0x0001e2000c10150e */
[----:B------:R-:W-:Y:S01]  /*9d00*/  VIADD R12, R5, 0x2d ;  /* 0x0000002d050c7836 */ /* 0x000fe20000000000 */
[----:B------:R-:W-:-:S02]  /*9d10*/  ULDC UR4, c[0x0][0x22c] ;  /* 0x00008b0000047ab9 */ /* 0x000fc40000000800 */
[-C--:B------:R-:W-:Y:S02]  /*9d20*/  LEA R6, P1, R4, R2.reuse, 0x1 ;  /* 0x0000000204067211 */ /* 0x080fe400078208ff */
[----:B------:R-:W-:Y:S01]  /*9d30*/  ISETP.LT.AND P2, PT, R12, UR4, !P0 ;  /* 0x000000040c007c0c */ /* 0x000fe2000c741270 */
[----:B------:R-:W-:Y:S01]  /*9d40*/  ULDC UR4, c[0x0][0x248] ;  /* 0x0000920000047ab9 */ /* 0x000fe20000000800 */
[C---:B------:R-:W-:Y:S01]  /*9d50*/  LEA.HI.X.SX32 R7, R4.reuse, R3, 0x1, P1 ;  /* 0x0000000304077211 */ /* 0x040fe200008f0eff */
[----:B------:R-:W-:Y:S01]  /*9d60*/  VIADD R4, R4, UR4 ;  /* 0x0000000404047c36 */ /* 0x000fe20008000000 */
[----:B------:R-:W-:Y:S01]  /*9d70*/  ULDC UR4, c[0x0][0x248] ;  /* 0x0000920000047ab9 */ /* 0x000fe20000000800 */
[----:B0-----:R-:W-:Y:S01]  /*9d80*/  PRMT R9, R28, 0x7632, R9 ;  /* 0x000076321c097816 */ /* 0x001fe20000000009 */
[----:B------:R-:W-:Y:S02]  /*9d90*/  VIADD R10, R5, 0x2e ;  /* 0x0000002e050a7836 */ /* 0x000fe40000000000 */
[C---:B------:R-:W-:Y:S01]  /*9da0*/  VIADD R11, R4.reuse, UR4 ;  /* 0x00000004040b7c36 */ /* 0x040fe20008000000 */
[----:B------:R-:W-:Y:S01]  /*9db0*/  ULDC UR4, c[0x0][0x248] ;  /* 0x0000920000047ab9 */ /* 0x000fe20000000800 */
[----:B------:R0:W-:Y:S01]  /*9dc0*/  @P3 STG.E.U16 desc[UR14][R6.64], R9 ;  /* 0x0000000906003986 */ /* 0x0001e2000c10150e */
[----:B------:R-:W-:-:S02]  /*9dd0*/  LEA R8, P3, R4, R2, 0x1 ;  /* 0x0000000204087211 */ /* 0x000fc400078608ff */
[----:B------:R-:W-:Y:S01]  /*9de0*/  ISETP.LT.AND P1, PT, R10, UR5, !P0 ;  /* 0x000000050a007c0c */ /* 0x000fe2000c721270 */
[----:B------:R-:W-:Y:S01]  /*9df0*/  VIADD R12, R5, 0x2f ;  /* 0x0000002f050c7836 */ /* 0x000fe20000000000 */
[----:B------:R-:W-:Y:S01]  /*9e00*/  ULDC UR5, c[0x0][0x22c] ;  /* 0x00008b0000057ab9 */ /* 0x000fe20000000800 */
[-C--:B0-----:R-:W-:Y:S01]  /*9e10*/  LEA.HI.X.SX32 R9, R4, R3.reuse, 0x1, P3 ;  /* 0x0000000304097211 */ /* 0x081fe200018f0eff */
[C---:B------:R-:W-:Y:S01]  /*9e20*/  VIADD R4, R11.reuse, UR4 ;  /* 0x000000040b047c36 */ /* 0x040fe20008000000 */
[-C--:B------:R-:W-:Y:S01]  /*9e30*/  LEA R10, P3, R11, R2.reuse, 0x1 ;  /* 0x000000020b0a7211 */ /* 0x080fe200078608ff */
[----:B------:R-:W-:Y:S01]  /*9e40*/  ULDC UR4, c[0x0][0x248] ;  /* 0x0000920000047ab9 */ /* 0x000fe20000000800 */
[----:B------:R-:W-:Y:S01]  /*9e50*/  PRMT R7, R29, 0x7632, R7 ;  /* 0x000076321d077816 */ /* 0x000fe20000000007 */
[----:B------:R-:W-:Y:S01]  /*9e60*/  @P6 STG.E.U16 desc[UR14][R8.64], R29 ;  /* 0x0000001d08006986 */ /* 0x000fe2000c10150e */
[----:B------:R-:W-:Y:S02]  /*9e70*/  LEA.HI.X.SX32 R11, R11, R3, 0x1, P3 ;  /* 0x000000030b0b7211 */ /* 0x000fe400018f0eff */
        /* <DEDUP_REMOVED lines=1496> */
[----:B------:R-:W-:-:S02]  /*fc00*/  LEA R8, P6, R4, R2, 0x1 ;  /* 0x0000000204087211 */ /* 0x000fc400078c08ff */
[----:B------:R-:W-:Y:S01]  /*fc10*/  ISETP.LT.AND P4, PT, R12, UR5, !P0 ;  /* 0x000000050c007c0c */ /* 0x000fe2000c781270 */
[----:B------:R0:W-:Y:S01]  /*fc20*/  @P5 STG.E.U16 desc[UR14][R10.64], R9 ;  /* 0x000000090a005986 */ /* 0x0001e2000c10150e */
[C---:B------:R-:W-:Y:S01]  /*fc30*/  VIADD R12, R5.reuse, 0xe0 ;  /* 0x000000e0050c7836 */ /* 0x040fe20000000000 */
[----:B------:R-:W-:Y:S01]  /*fc40*/  ULDC UR5, c[0x0][0x22c] ;  /* 0x00008b0000057ab9 */ /* 0x000fe20000000800 */
[CC--:B0-----:R-:W-:Y:S01]  /*fc50*/  LEA.HI.X.SX32 R9, R4.reuse, R3.reuse, 0x1, P6 ;  /* 0x0000000304097211 */ /* 0x0c1fe200030f0eff */
[----:B------:R-:W-:Y:S01]  /*fc60*/  VIADD R4, R4, UR4 ;  /* 0x0000000404047c36 */ /* 0x000fe20008000000 */
[----:B------:R-:W-:Y:S01]  /*fc70*/  ULDC UR4, c[0x0][0x248] ;  /* 0x0000920000047ab9 */ /* 0x000fe20000000800 */
[----:B------:R-:W-:Y:S01]  /*fc80*/  ISETP.LT.AND P6, PT, R12, UR5, !P0 ;  /* 0x000000050c007c0c */ /* 0x000fe2000c7c1270 */
[C---:B------:R-:W-:Y:S01]  /*fc90*/  VIADD R10, R5.reuse, 0xe1 ;  /* 0x000000e1050a7836 */ /* 0x040fe20000000000 */
[----:B------:R0:W-:Y:S01]  /*fca0*/  @P3 STG.E.U16 desc[UR14][R8.64], R118 ;  /* 0x0000007608003986 */ /* 0x0001e2000c10150e */
[CC--:B------:R-:W-:Y:S01]  /*fcb0*/  LEA R6, P3, R4.reuse, R2.reuse, 0x1 ;  /* 0x0000000204067211 */ /* 0x0c0fe200078608ff */
[C---:B------:R-:W-:Y:S01]  /*fcc0*/  VIADD R12, R4.reuse, UR4 ;  /* 0x00000004040c7c36 */ /* 0x040fe20008000000 */
[----:B------:R-:W-:Y:S01]  /*fcd0*/  ULDC UR5, c[0x0][0x22c] ;  /* 0x00008b0000057ab9 */ /* 0x000fe20000000800 */
[----:B------:R-:W-:Y:S01]  /*fce0*/  ULDC UR4, c[0x0][0x22c] ;  /* 0x00008b0000047ab9 */ /* 0x000fe20000000800 */
[----:B------:R-:W-:Y:S01]  /*fcf0*/  LEA.HI.X.SX32 R7, R4, R3, 0x1, P3 ;  /* 0x0000000304077211 */ /* 0x000fe200018f0eff */
[----:B------:R-:W-:Y:S01]  /*fd00*/  VIADD R4, R5, 0xe2 ;  /* 0x000000e205047836 */ /* 0x000fe20000000000 */
[----:B------:R-:W-:Y:S01]  /*fd10*/  ISETP.LT.AND P5, PT, R10, UR5, !P0 ;  /* 0x000000050a007c0c */ /* 0x000fe2000c7a1270 */
[----:B------:R-:W-:Y:S01]  /*fd20*/  ULDC UR5, c[0x0][0x22c] ;  /* 0x00008b0000057ab9 */ /* 0x000fe20000000800 */
[----:B------:R-:W-:-:S04]  /*fd30*/  LEA R10, P3, R12, R2, 0x1 ;  /* 0x000000020c0a7211 */ /* 0x000fc800078608ff */
[----:B------:R-:W-:Y:S02]  /*fd40*/  LEA.HI.X.SX32 R11, R12, R3, 0x1, P3 ;  /* 0x000000030c0b7211 */ /* 0x000fe400018f0eff */
[----:B------:R-:W-:Y:S01]  /*fd50*/  ISETP.LT.AND P3, PT, R4, UR4, !P0 ;  /* 0x0000000404007c0c */ /* 0x000fe2000c761270 */
[----:B------:R-:W-:Y:S01]  /*fd60*/  ULDC UR4, c[0x0][0x248] ;  /* 0x0000920000047ab9 */ /* 0x000fe20000000800 */
[----:B0-----:R-:W-:Y:S01]  /*fd70*/  PRMT R9, R118, 0x7632, R9 ;  /* 0x0000763276097816 */ /* 0x001fe20000000009 */
[----:B------:R-:W-:Y:S01]  /*fd80*/  VIADD R12, R12, UR4 ;  /* 0x000000040c0c7c36 */ /* 0x000fe20008000000 */
[----:B------:R-:W-:Y:S01]  /*fd90*/  ULDC UR4, c[0x0][0x22c] ;  /* 0x00008b0000047ab9 */ /* 0x000fe20000000800 */
[----:B------:R-:W-:Y:S02]  /*fda0*/  VIADD R4, R5, 0xe3 ;  /* 0x000000e305047836 */ /* 0x000fe40000000000 */
[----:B------:R0:W-:Y:S04]  /*fdb0*/  @P2 STG.E.U16 desc[UR14][R6.64], R9 ;  /* 0x0000000906002986 */ /* 0x0001e8000c10150e */
[----:B------:R-:W-:Y:S01]  /*fdc0*/  @P1 STG.E.U16 desc[UR14][R10.64], R119 ;  /* 0x000000770a001986 */ /* 0x000fe2000c10150e */
[----:B------:R-:W-:-:S02]  /*fdd0*/  LEA R8, P1, R12, R2, 0x1 ;  /* 0x000000020c087211 */ /* 0x000fc400078208ff */
[----:B------:R-:W-:Y:S01]  /*fde0*/  ISETP.LT.AND P2, PT, R4, UR4, !P0 ;  /* 0x0000000404007c0c */ /* 0x000fe2000c741270 */
[----:B------:R-:W-:Y:S01]  /*fdf0*/  ULDC UR4, c[0x0][0x248] ;  /* 0x0000920000047ab9 */ /* 0x000fe20000000800 */
[----:B------:R-:W-:Y:S01]  /*fe00*/  VIADD R4, R5, 0xe4 ;  /* 0x000000e405047836 */ /* 0x000fe20000000000 */
[----:B0-----:R-:W-:Y:S02]  /*fe10*/  PRMT R7, R119, 0x7632, R7 ;  /* 0x0000763277077816 */ /* 0x001fe40000000007 */
[CC--:B------:R-:W-:Y:S01]  /*fe20*/  LEA.HI.X.SX32 R9, R12.reuse, R3.reuse, 0x1, P1 ;  /* 0x000000030c097211 */ /* 0x0c0fe200008f0eff */
[----:B------:R-:W-:Y:S01]  /*fe30*/  VIADD R12, R12, UR4 ;  /* 0x000000040c0c7c36 */ /* 0x000fe20008000000 */
[----:B------:R-:W-:Y:S01]  /*fe40*/  ULDC UR4, c[0x0][0x248] ;  /* 0x0000920000047ab9 */ /* 0x000fe20000000800 */
[----:B------:R-:W-:Y:S01]  /*fe50*/  ISETP.LT.AND P1, PT, R4, UR5, !P0 ;  /* 0x0000000504007c0c */ /* 0x000fe2000c721270 */
[----:B------:R-:W-:Y:S01]  /*fe60*/  VIADD R13, R5, 0xe5 ;  /* 0x000000e5050d7836 */ /* 0x000fe20000000000 */
        /* <DEDUP_REMOVED lines=12> */
[CC--:B------:R-:W-:Y:S01]  /*ff30*/  LEA R8, P6, R12.reuse, R2.reuse, 0x1 ;  /* 0x000000020c087211 */ /* 0x0c0fe200078c08ff */
[----:B------:R-:W-:Y:S02]  /*ff40*/  VIADD R4, R5, 0xe6 ;  /* 0x000000e605047836 */ /* 0x000fe40000000000 */
[----:B------:R0:W-:Y:S01]  /*ff50*/  @P5 STG.E.U16 desc[UR14][R10.64], R9 ;  /* 0x000000090a005986 */ /* 0x0001e2000c10150e */
[----:B------:R-:W-:Y:S01]  /*ff60*/  ISETP.LT.AND P4, PT, R13, UR5, !P0 ;  /* 0x000000050d007c0c */ /* 0x000fe2000c781270 */
[----:B------:R-:W-:Y:S01]  /*ff70*/  ULDC UR5, c[0x0][0x22c] ;  /* 0x00008b0000057ab9 */ /* 0x000fe20000000800 */
[CC--:B0-----:R-:W-:Y:S01]  /*ff80*/  LEA.HI.X.SX32 R9, R12.reuse, R3.reuse, 0x1, P6 ;  /* 0x000000030c097211 */ /* 0x0c1fe200030f0eff */
        /* <DEDUP_REMOVED lines=8> */
[----:B------:R-:W-:Y:S01]  /*10010*/  PRMT R11, R121, 0x7632, R11 ;  /* 0x00007632790b7816 */ /* 0x000fe2000000000b */
[----:B------:R-:W-:Y:S01]  /*10020*/  ULDC UR4, c[0x0][0x22c] ;  /* 0x00008b0000047ab9 */ /* 0x000fe20000000800 */
[----:B------:R-:W-:Y:S01]  /*10030*/  LEA.HI.X.SX32 R7, R12, R3, 0x1, P3 ;  /* 0x000000030c077211 */ /* 0x000fe200018f0eff */
[C---:B------:R-:W-:Y:S01]  /*10040*/  VIADD R12, R5.reuse, 0xe8 ;  /* 0x000000e8050c7836 */ /* 0x040fe20000000000 */
[----:B------:R-:W-:Y:S01]  /*10050*/  ISETP.LT.AND P5, PT, R10, UR5, !P0 ;  /* 0x000000050a007c0c */ /* 0x000fe2000c7a1270 */
[----:B------:R-:W-:Y:S01]  /*10060*/  ULDC UR5, c[0x0][0x22c] ;  /* 0x00008b0000057ab9 */ /* 0x000fe20000000800 */
[----:B------:R-:W-:Y:S01]  /*10070*/  LEA R10, P3, R4, R2, 0x1 ;  /* 0x00000002040a7211 */ /* 0x000fe200078608ff */
[----:B------:R1:W-:Y:S01]  /*10080*/  @P2 STG.E.U16 desc[UR14][R6.64], R11 ;  /* 0x0000000b06002986 */ /* 0x0003e2000c10150e */
[----:B0-----:R-:W-:-:S02]  /*10090*/  VIADD R9, R5, 0xe9 ;  /* 0x000000e905097836 */ /* 0x001fc40000000000 */
[----:B-1----:R-:W-:Y:S02]  /*100a0*/  LEA.HI.X.SX32 R11, R4, R3, 0x1, P3 ;  /* 0x00000003040b7211 */ /* 0x002fe400018f0eff */
[----:B------:R-:W-:Y:S01]  /*100b0*/  ISETP.LT.AND P3, PT, R12, UR4, !P0 ;  /* 0x000000040c007c0c */ /* 0x000fe2000c761270 */
[----:B------:R-:W-:Y:S02]  /*100c0*/  ULDC UR4, c[0x0][0x248] ;  /* 0x0000920000047ab9 */ /* 0x000fe40000000800 */
[----:B------:R-:W-:Y:S01]  /*100d0*/  VIADD R4, R4, UR4 ;  /* 0x0000000404047c36 */ /* 0x000fe20008000000 */
[----:B------:R0:W-:Y:S01]  /*100e0*/  @P1 STG.E.U16 desc[UR14][R10.64], R122 ;  /* 0x0000007a0a001986 */ /* 0x0001e2000c10150e */
[----:B------:R-:W-:-:S03]  /*100f0*/  ULDC UR4, c[0x0][0x22c] ;  /* 0x00008b0000047ab9 */ /* 0x000fc60000000800 */
        /* <DEDUP_REMOVED lines=66> */
[----:B0-----:R-:W-:Y:S01]  /*10520*/  LEA.HI.X.SX32 R7, R12, R3, 0x1, P4 ;  /* 0x000000030c077211 */ /* 0x001fe200020f0eff */
        /* <DEDUP_REMOVED lines=18> */
[-C--:B------:R-:W-:Y:S02]  /*10650*/  LEA R6, P4, R12, R2.reuse, 0x1 ;  /* 0x000000020c067211 */ /* 0x080fe400078808ff */
[----:B------:R-:W-:Y:S01]  /*10660*/  ISETP.LT.AND P2, PT, R4, UR5, !P0 ;  /* 0x0000000504007c0c */ /* 0x000fe2000c741270 */
[C---:B------:R-:W-:Y:S01]  /*10670*/  VIADD R4, R12.reuse, UR4 ;  /* 0x000000040c047c36 */ /* 0x040fe20008000000 */
[----:B------:R-:W-:Y:S01]  /*10680*/  LEA.HI.X.SX32 R7, R12, R3, 0x1, P4 ;  /* 0x000000030c077211 */ /* 0x000fe200020f0eff */
[----:B------:R-:W-:Y:S01]  /*10690*/  VIADD R10, R5, 0xf4 ;  /* 0x000000f4050a7836 */ /* 0x000fe20000000000 */
[----:B------:R-:W-:Y:S01]  /*106a0*/  ULDC UR4, c[0x0][0x22c] ;  /* 0x00008b0000047ab9 */ /* 0x000fe20000000800 */
[----:B------:R-:W-:Y:S01]  /*106b0*/  ULDC UR5, c[0x0][0x22c] ;  /* 0x00008b0000057ab9 */ /* 0x000fe20000000800 */
[----:B0-----:R-:W-:Y:S02]  /*106c0*/  PRMT R9, R127, 0x7632, R9 ;  /* 0x000076327f097816 */ /* 0x001fe40000000009 */
[----:B------:R-:W-:-:S03]  /*106d0*/  LEA R8, P4, R4, R2, 0x1 ;  /* 0x0000000204087211 */ /* 0x000fc600078808ff */
[----:B------:R0:W-:Y:S01]  /*106e0*/  @P1 STG.E.U16 desc[UR14][R6.64], R9 ;  /* 0x0000000906001986 */ /* 0x0001e2000c10150e */
[----:B------:R-:W-:Y:S01]  /*106f0*/  ISETP.LT.AND P1, PT, R10, UR4, !P0 ;  /* 0x000000040a007c0c */ /* 0x000fe2000c721270 */
[----:B------:R-:W-:Y:S01]  /*10700*/  ULDC UR4, c[0x0][0x248] ;  /* 0x0000920000047ab9 */ /* 0x000fe20000000800 */
[C---:B------:R-:W-:Y:S01]  /*10710*/  VIADD R10, R5.reuse, 0xf5 ;  /* 0x000000f5050a7836 */ /* 0x040fe20000000000 */
[CC--:B0-----:R-:W-:Y:S01]  /*10720*/  LEA.HI.X.SX32 R9, R4.reuse, R3.reuse, 0x1, P4 ;  /* 0x0000000304097211 */ /* 0x0c1fe200020f0eff */
[----:B------:R-:W-:Y:S01]  /*10730*/  VIADD R4, R4, UR4 ;  /* 0x0000000404047c36 */ /* 0x000fe20008000000 */
[----:B------:R-:W-:Y:S02]  /*10740*/  ULDC UR4, c[0x0][0x248] ;  /* 0x0000920000047ab9 */ /* 0x000fe40000000800 */
[----:B------:R-:W-:Y:S01]  /*10750*/  ISETP.LT.AND P4, PT, R10, UR5, !P0 ;  /* 0x000000050a007c0c */ /* 0x000fe2000c781270 */
[----:B------:R-:W-:Y:S01]  /*10760*/  VIADD R12, R5, 0xf6 ;  /* 0x000000f6050c7836 */ /* 0x000fe20000000000 */
[----:B------:R0:W-:Y:S01]  /*10770*/  @P5 STG.E.U16 desc[UR14][R8.64], R128 ;  /* 0x0000008008005986 */ /* 0x0001e2000c10150e */
[CC--:B------:R-:W-:Y:S01]  /*10780*/  LEA R10, P5, R4.reuse, R2.reuse, 0x1 ;  /* 0x00000002040a7211 */ /* 0x0c0fe200078a08ff */
[C---:B------:R-:W-:Y:S01]  /*10790*/  VIADD R7, R4.reuse, UR4 ;  /* 0x0000000404077c36 */ /* 0x040fe20008000000 */
[----:B------:R-:W-:Y:S01]  /*107a0*/  ULDC UR4, c[0x0][0x248] ;  /* 0x0000920000047ab9 */ /* 0x000fe20000000800 */
[----:B------:R-:W-:Y:S01]  /*107b0*/  ULDC UR5, c[0x0][0x22c] ;  /* 0x00008b0000057ab9 */ /* 0x000fe20000000800 */
[----:B------:R-:W-:Y:S01]  /*107c0*/  LEA.HI.X.SX32 R11, R4, R3, 0x1, P5 ;  /* 0x00000003040b7211 */ /* 0x000fe200028f0eff */
[C---:B------:R-:W-:Y:S01]  /*107d0*/  VIADD R4, R7.reuse, UR4 ;  /* 0x0000000407047c36 */ /* 0x040fe20008000000 */
[----:B------:R-:W-:Y:S01]  /*107e0*/  LEA R6, P5, R7, R2, 0x1 ;  /* 0x0000000207067211 */ /* 0x000fe200078a08ff */
[----:B------:R-:W-:Y:S01]  /*107f0*/  ULDC UR4, c[0x0][0x248] ;  /* 0x0000920000047ab9 */ /* 0x000fe20000000800 */
[----:B0-----:R-:W-:-:S02]  /*10800*/  PRMT R9, R128, 0x7632, R9 ;  /* 0x0000763280097816 */ /* 0x001fc40000000009 */
[-C--:B------:R-:W-:Y:S02]  /*10810*/  LEA.HI.X.SX32 R7, R7, R3.reuse, 0x1, P5 ;  /* 0x0000000307077211 */ /* 0x080fe400028f0eff */
[----:B------:R-:W-:Y:S01]  /*10820*/  LEA R8, P5, R4, R2, 0x1 ;  /* 0x0000000204087211 */ /* 0x000fe200078a08ff */
[----:B------:R0:W-:Y:S01]  /*10830*/  @P6 STG.E.U16 desc[UR14][R10.64], R9 ;  /* 0x000000090a006986 */ /* 0x0001e2000c10150e */
[----:B------:R-:W-:Y:S01]  /*10840*/  ISETP.LT.AND P6, PT, R12, UR5, !P0 ;  /* 0x000000050c007c0c */ /* 0x000fe2000c7c1270 */
[C---:B------:R-:W-:Y:S01]  /*10850*/  VIADD R12, R5.reuse, 0xf7 ;  /* 0x000000f7050c7836 */ /* 0x040fe20000000000 */
[----:B------:R-:W-:Y:S01]  /*10860*/  ULDC UR5, c[0x0][0x22c] ;  /* 0x00008b0000057ab9 */ /* 0x000fe20000000800 */
[----:B------:R1:W-:Y:S03]  /*10870*/  @P3 STG.E.U16 desc[UR14][R6.64], R129 ;  /* 0x0000008106003986 */ /* 0x0003e6000c10150e */
[----:B------:R-:W-:Y:S01]  /*10880*/  ISETP.LT.AND P3, PT, R12, UR5, !P0 ;  /* 0x000000050c007c0c */ /* 0x000fe2000c761270 */
[----:B------:R-:W-:Y:S01]  /*10890*/  ULDC UR5, c[0x0][0x22c] ;  /* 0x00008b0000057ab9 */ /* 0x000fe20000000800 */
[C---:B0-----:R-:W-:Y:S01]  /*108a0*/  LEA.HI.X.SX32 R9, R4.reuse, R3, 0x1, P5 ;  /* 0x0000000304097211 */ /* 0x041fe200028f0eff */
[----:B------:R-:W-:Y:S01]  /*108b0*/  VIADD R4, R4, UR4 ;  /* 0x0000000404047c36 */ /* 0x000fe20008000000 */
[----:B------:R-:W-:Y:S01]  /*108c0*/  ULDC UR4, c[0x0][0x248] ;  /* 0x0000920000047ab9 */ /* 0x000fe20000000800 */
[----:B------:R-:W-:Y:S01]  /*108d0*/  VIADD R10, R5, 0xf8 ;  /* 0x000000f8050a7836 */ /* 0x000fe20000000000 */
[----:B-1----:R-:W-:-:S02]  /*108e0*/  PRMT R7, R129, 0x7632, R7 ;  /* 0x0000763281077816 */ /* 0x002fc40000000007 */
[----:B------:R-:W-:-:S03]  /*108f0*/  LEA R6, P5, R4, R2, 0x1 ;  /* 0x0000000204067211 */ /* 0x000fc600078a08ff */
[----:B------:R0:W-:Y:S01]  /*10900*/  @P2 STG.E.U16 desc[UR14][R8.64], R7 ;  /* 0x0000000708002986 */ /* 0x0001e2000c10150e */
[----:B------:R-:W-:Y:S01]  /*10910*/  ISETP.LT.AND P2, PT, R10, UR5, !P0 ;  /* 0x000000050a007c0c */ /* 0x000fe2000c741270 */
[C---:B------:R-:W-:Y:S01]  /*10920*/  VIADD R10, R4.reuse, UR4 ;  /* 0x00000004040a7c36 */ /* 0x040fe20008000000 */
[----:B------:R-:W-:Y:S01]  /*10930*/  ULDC UR4, c[0x0][0x22c] ;  /* 0x00008b0000047ab9 */ /* 0x000fe20000000800 */
[C---:B------:R-:W-:Y:S01]  /*10940*/  VIADD R11, R5.reuse, 0xfa ;  /* 0x000000fa050b7836 */ /* 0x040fe20000000000 */
[----:B------:R-:W-:Y:S01]  /*10950*/  ULDC UR5, c[0x0][0x22c] ;  /* 0x00008b0000057ab9 */ /* 0x000fe20000000800 */
[----:B0-----:R-:W-:Y:S01]  /*10960*/  LEA.HI.X.SX32 R7, R4, R3, 0x1, P5 ;  /* 0x0000000304077211 */ /* 0x001fe200028f0eff */
[----:B------:R-:W-:Y:S01]  /*10970*/  VIADD R4, R5, 0xf9 ;  /* 0x000000f905047836 */ /* 0x000fe20000000000 */
[----:B------:R-:W-:-:S03]  /*10980*/  LEA R8, P5, R10, R2, 0x1 ;  /* 0x000000020a087211 */ /* 0x000fc600078a08ff */
[----:B------:R0:W-:Y:S01]  /*10990*/  @P1 STG.E.U16 desc[UR14][R6.64], R130 ;  /* 0x0000008206001986 */ /* 0x0001e2000c10150e */
[----:B------:R-:W-:Y:S01]  /*109a0*/  ISETP.LT.AND P1, PT, R4, UR4, !P0 ;  /* 0x0000000404007c0c */ /* 0x000fe2000c721270 */
[----:B------:R-:W-:Y:S01]  /*109b0*/  ULDC UR4, c[0x0][0x248] ;  /* 0x0000920000047ab9 */ /* 0x000fe20000000800 */
[C---:B------:R-:W-:Y:S01]  /*109c0*/  LEA.HI.X.SX32 R9, R10.reuse, R3, 0x1, P5 ;  /* 0x000000030a097211 */ /* 0x040fe200028f0eff */
[----:B------:R-:W-:Y:S01]  /*109d0*/  VIADD R4, R10, UR4 ;  /* 0x000000040a047c36 */ /* 0x000fe20008000000 */
[----:B------:R-:W-:Y:S01]  /*109e0*/  ULDC UR4, c[0x0][0x22c] ;  /* 0x00008b0000047ab9 */ /* 0x000fe20000000800 */
[----:B0-----:R-:W-:Y:S02]  /*109f0*/  PRMT R7, R130, 0x7632, R7 ;  /* 0x0000763282077816 */ /* 0x001fe40000000007 */
[----:B------:R-:W-:Y:S01]  /*10a00*/  ISETP.LT.AND P5, PT, R11, UR4, !P0 ;  /* 0x000000040b007c0c */ /* 0x000fe2000c7a1270 */
[----:B------:R-:W-:Y:S02]  /*10a10*/  ULDC UR4, c[0x0][0x248] ;  /* 0x0000920000047ab9 */ /* 0x000fe40000000800 */
[----:B------:R0:W-:Y:S01]  /*10a20*/  @P4 STG.E.U16 desc[UR14][R8.64], R7 ;  /* 0x0000000708004986 */ /* 0x0001e2000c10150e */
[----:B------:R-:W-:Y:S01]  /*10a30*/  LEA R10, P4, R4, R2, 0x1 ;  /* 0x00000002040a7211 */ /* 0x000fe200078808ff */
[----:B------:R-:W-:-:S03]  /*10a40*/  VIADD R0, R5, 0xfb ;  /* 0x000000fb05007836 */ /* 0x000fc60000000000 */
[CC--:B------:R-:W-:Y:S01]  /*10a50*/  LEA.HI.X.SX32 R11, R4.reuse, R3.reuse, 0x1, P4 ;  /* 0x00000003040b7211 */ /* 0x0c0fe200020f0eff */
[----:B------:R-:W-:Y:S01]  /*10a60*/  VIADD R4, R4, UR4 ;  /* 0x0000000404047c36 */ /* 0x000fe20008000000 */
[----:B------:R-:W-:Y:S01]  /*10a70*/  ULDC UR4, c[0x0][0x248] ;  /* 0x0000920000047ab9 */ /* 0x000fe20000000800 */
[----:B------:R-:W-:Y:S01]  /*10a80*/  ISETP.LT.AND P4, PT, R0, UR5, !P0 ;  /* 0x0000000500007c0c */ /* 0x000fe2000c781270 */
[----:B------:R-:W-:Y:S01]  /*10a90*/  ULDC UR5, c[0x0][0x248] ;  /* 0x0000920000057ab9 */ /* 0x000fe20000000800 */
[----:B------:R1:W-:Y:S01]  /*10aa0*/  @P6 STG.E.U16 desc[UR14][R10.64], R131 ;  /* 0x000000830a006986 */ /* 0x0003e2000c10150e */
[CC--:B------:R-:W-:Y:S01]  /*10ab0*/  LEA R6, P6, R4.reuse, R2.reuse, 0x1 ;  /* 0x0000000204067211 */ /* 0x0c0fe200078c08ff */
[C---:B------:R-:W-:Y:S01]  /*10ac0*/  VIADD R0, R4.reuse, UR4 ;  /* 0x0000000404007c36 */ /* 0x040fe20008000000 */
[----:B------:R-:W-:Y:S01]  /*10ad0*/  PRMT R12, R131, 0x7632, R12 ;  /* 0x00007632830c7816 */ /* 0x000fe2000000000c */
[----:B0-----:R-:W-:Y:S01]  /*10ae0*/  VIADD R9, R5, 0xfc ;  /* 0x000000fc05097836 */ /* 0x001fe20000000000 */
[-C--:B------:R-:W-:Y:S01]  /*10af0*/  LEA.HI.X.SX32 R7, R4, R3.reuse, 0x1, P6 ;  /* 0x0000000304077211 */ /* 0x080fe200030f0eff */
[----:B------:R-:W-:Y:S01]  /*10b00*/  ULDC UR4, c[0x0][0x22c] ;  /* 0x00008b0000047ab9 */ /* 0x000fe20000000800 */
[CC--:B------:R-:W-:Y:S01]  /*10b10*/  LEA R8, P6, R0.reuse, R2.reuse, 0x1 ;  /* 0x0000000200087211 */ /* 0x0c0fe200078c08ff */
[----:B------:R-:W-:Y:S01]  /*10b20*/  VIADD R4, R0, UR5 ;  /* 0x0000000500047c36 */ /* 0x000fe20008000000 */
[----:B--2---:R-:W-:Y:S01]  /*10b30*/  PRMT R13, R16, 0x7632, R13 ;  /* 0x00007632100d7816 */ /* 0x004fe2000000000d */
[----:B------:R0:W-:Y:S01]  /*10b40*/  @P3 STG.E.U16 desc[UR14][R6.64], R12 ;  /* 0x0000000c06003986 */ /* 0x0001e2000c10150e */
[----:B------:R-:W-:Y:S01]  /*10b50*/  ISETP.LT.AND P3, PT, R9, UR4, !P0 ;  /* 0x0000000409007c0c */ /* 0x000fe2000c761270 */
[----:B------:R-:W-:Y:S01]  /*10b60*/  ULDC UR4, c[0x0][0x22c] ;  /* 0x00008b0000047ab9 */ /* 0x000fe20000000800 */
[----:B------:R-:W-:Y:S01]  /*10b70*/  LEA.HI.X.SX32 R9, R0, R3, 0x1, P6 ;  /* 0x0000000300097211 */ /* 0x000fe200030f0eff */
[----:B------:R-:W-:Y:S01]  /*10b80*/  VIADD R0, R5, 0xfd ;  /* 0x000000fd05007836 */ /* 0x000fe20000000000 */
[----:B-1----:R-:W-:Y:S01]  /*10b90*/  LEA R10, P6, R4, R2, 0x1 ;  /* 0x00000002040a7211 */ /* 0x002fe200078c08ff */
[----:B------:R-:W-:-:S02]  /*10ba0*/  ULDC UR5, c[0x0][0x248] ;  /* 0x0000920000057ab9 */ /* 0x000fc40000000800 */
[----:B------:R1:W-:Y:S01]  /*10bb0*/  @P2 STG.E.U16 desc[UR14][R8.64], R16 ;  /* 0x0000001008002986 */ /* 0x0003e2000c10150e */
[----:B------:R-:W-:Y:S01]  /*10bc0*/  ISETP.LT.AND P2, PT, R0, UR4, !P0 ;  /* 0x0000000400007c0c */ /* 0x000fe2000c741270 */
[----:B------:R-:W-:Y:S01]  /*10bd0*/  ULDC UR4, c[0x0][0x248] ;  /* 0x0000920000047ab9 */ /* 0x000fe20000000800 */
[C---:B------:R-:W-:Y:S01]  /*10be0*/  LEA.HI.X.SX32 R11, R4.reuse, R3, 0x1, P6 ;  /* 0x00000003040b7211 */ /* 0x040fe200030f0eff */
[----:B------:R-:W-:Y:S01]  /*10bf0*/  VIADD R0, R4, UR4 ;  /* 0x0000000404007c36 */ /* 0x000fe20008000000 */
[----:B------:R-:W-:-:S03]  /*10c00*/  ULDC UR4, c[0x0][0x248] ;  /* 0x0000920000047ab9 */ /* 0x000fc60000000800 */
[C---:B0-----:R-:W-:Y:S01]  /*10c10*/  VIADD R7, R0.reuse, UR4 ;  /* 0x0000000400077c36 */ /* 0x041fe20008000000 */
[----:B------:R0:W-:Y:S01]  /*10c20*/  @P1 STG.E.U16 desc[UR14][R10.64], R13 ;  /* 0x0000000d0a001986 */ /* 0x0001e2000c10150e */
[CC--:B------:R-:W-:Y:S01]  /*10c30*/  LEA R4, P1, R0.reuse, R2.reuse, 0x1 ;  /* 0x0000000200047211 */ /* 0x0c0fe200078208ff */
[----:B------:R-:W-:Y:S01]  /*10c40*/  ULDC UR4, c[0x0][0x248] ;  /* 0x0000920000047ab9 */ /* 0x000fe20000000800 */
[----:B-1----:R-:W-:Y:S02]  /*10c50*/  VIADD R9, R7, UR5 ;  /* 0x0000000507097c36 */ /* 0x002fe40008000000 */
[C---:B------:R-:W-:Y:S02]  /*10c60*/  VIADD R15, R5.reuse, 0xff ;  /* 0x000000ff050f7836 */ /* 0x040fe40000000000 */
[----:B------:R-:W-:Y:S01]  /*10c70*/  VIADD R16, R5, 0xfe ;  /* 0x000000fe05107836 */ /* 0x000fe20000000000 */
[----:B------:R-:W-:Y:S01]  /*10c80*/  LEA.HI.X.SX32 R5, R0, R3, 0x1, P1 ;  /* 0x0000000300057211 */ /* 0x000fe200008f0eff */
[----:B------:R-:W-:Y:S01]  /*10c90*/  VIADD R0, R9, UR4 ;  /* 0x0000000409007c36 */ /* 0x000fe20008000000 */
[----:B------:R-:W-:Y:S01]  /*10ca0*/  LEA R6, P1, R7, R2, 0x1 ;  /* 0x0000000207067211 */ /* 0x000fe200078208ff */
[----:B------:R-:W-:-:S02]  /*10cb0*/  ULDC UR4, c[0x0][0x248] ;  /* 0x0000920000047ab9 */ /* 0x000fc40000000800 */
[----:B0-----:R-:W-:Y:S01]  /*10cc0*/  VIADD R13, R0, UR6 ;  /* 0x00000006000d7c36 */ /* 0x001fe20008000000 */
[-C--:B------:R-:W-:Y:S02]  /*10cd0*/  LEA.HI.X.SX32 R7, R7, R3.reuse, 0x1, P1 ;  /* 0x0000000307077211 */ /* 0x080fe400008f0eff */
[-C--:B------:R-:W-:Y:S02]  /*10ce0*/  LEA R8, P6, R9, R2.reuse, 0x1 ;  /* 0x0000000209087211 */ /* 0x080fe400078c08ff */
[C---:B------:R-:W-:Y:S01]  /*10cf0*/  LEA R12, P1, R13.reuse, R2, 0x1 ;  /* 0x000000020d0c7211 */ /* 0x040fe200078208ff */
[----:B------:R-:W-:Y:S01]  /*10d00*/  VIADD R14, R13, UR4 ;  /* 0x000000040d0e7c36 */ /* 0x000fe20008000000 */
[----:B------:R-:W-:Y:S01]  /*10d10*/  ULDC UR4, c[0x0][0x22c] ;  /* 0x00008b0000047ab9 */ /* 0x000fe20000000800 */
[-C--:B------:R-:W-:Y:S02]  /*10d20*/  LEA.HI.X.SX32 R9, R9, R3.reuse, 0x1, P6 ;  /* 0x0000000309097211 */ /* 0x080fe400030f0eff */
[----:B------:R-:W-:-:S02]  /*10d30*/  LEA.HI.X.SX32 R13, R13, R3, 0x1, P1 ;  /* 0x000000030d0d7211 */ /* 0x000fc400008f0eff */
[-C--:B------:R-:W-:Y:S02]  /*10d40*/  LEA R10, P6, R0, R2.reuse, 0x1 ;  /* 0x00000002000a7211 */ /* 0x080fe400078c08ff */
[----:B------:R-:W-:Y:S02]  /*10d50*/  ISETP.LT.AND P1, PT, R16, UR4, !P0 ;  /* 0x0000000410007c0c */ /* 0x000fe4000c721270 */
[----:B------:R-:W-:Y:S02]  /*10d60*/  ISETP.LT.AND P0, PT, R15, UR7, !P0 ;  /* 0x000000070f007c0c */ /* 0x000fe4000c701270 */
[----:B------:R-:W-:Y:S01]  /*10d70*/  LEA.HI.X.SX32 R11, R0, R3, 0x1, P6 ;  /* 0x00000003000b7211 */ /* 0x000fe200030f0eff */
[----:B------:R0:W-:Y:S01]  /*10d80*/  @P5 STG.E.U16 desc[UR14][R4.64], R17 ;  /* 0x0000001104005986 */ /* 0x0001e2000c10150e */
[----:B------:R-:W-:Y:S02]  /*10d90*/  PRMT R0, R17, 0x7632, R0 ;  /* 0x0000763211007816 */ /* 0x000fe40000000000 */
[----:B------:R-:W-:-:S03]  /*10da0*/  LEA R2, P6, R14, R2, 0x1 ;  /* 0x000000020e027211 */ /* 0x000fc600078c08ff */
[----:B------:R1:W-:Y:S01]  /*10db0*/  @P4 STG.E.U16 desc[UR14][R6.64], R0 ;  /* 0x0000000006004986 */ /* 0x0003e2000c10150e */
[----:B0-----:R-:W-:-:S03]  /*10dc0*/  PRMT R5, R18, 0x7632, R5 ;  /* 0x0000763212057816 */ /* 0x001fc60000000005 */
[----:B------:R1:W-:Y:S04]  /*10dd0*/  @P3 STG.E.U16 desc[UR14][R8.64], R18 ;  /* 0x0000001208003986 */ /* 0x0003e8000c10150e */
[----:B------:R1:W-:Y:S01]  /*10de0*/  @P2 STG.E.U16 desc[UR14][R10.64], R5 ;  /* 0x000000050a002986 */ /* 0x0003e2000c10150e */
[----:B------:R-:W-:-:S03]  /*10df0*/  LEA.HI.X.SX32 R3, R14, R3, 0x1, P6 ;  /* 0x000000030e037211 */ /* 0x000fc600030f0eff */
[----:B------:R1:W-:Y:S01]  /*10e00*/  @P1 STG.E.U16 desc[UR14][R12.64], R19 ;  /* 0x000000130c001986 */ /* 0x0003e2000c10150e */
[----:B------:R-:W-:Y:S05]  /*10e10*/  @!P0 EXIT ;  /* 0x000000000000894d */ /* 0x000fea0003800000 */
[----:B-1----:R-:W-:-:S05]  /*10e20*/  PRMT R19, R19, 0x7632, R19 ;  /* 0x0000763213137816 */ /* 0x002fca0000000013 */
[----:B------:R-:W-:Y:S01]  /*10e30*/  STG.E.U16 desc[UR14][R2.64], R19 ;  /* 0x0000001302007986 */ /* 0x000fe2000c10150e */
[----:B------:R-:W-:Y:S05]  /*10e40*/  EXIT ;  /* 0x000000000000794d */ /* 0x000fea0003800000 */
.L_x_2:
[----:B------:R-:W-:-:S00]  /*10e50*/  BRA `(.L_x_2) ;  /* 0xfffffffc00fc7947 */ /* 0x000fc0000383ffff */
[----:B------:R-:W-:-:S00]  /*10e60*/  NOP ;  /* 0x0000000000007918 */ /* 0x000fc00000000000 */
        /* <DEDUP_REMOVED lines=9> */
.L_x_3:


//--------------------- .nv.shared.matmul_kernel  --------------------------
	.section	.nv.shared.matmul_kernel,"aw",@nobits
	.sectionflags	@""
	.align	16
	.zero		1024


//--------------------- .nv.shared.reserved.0     --------------------------
	.section	.nv.shared.reserved.0,"aw",@nobits
	.weak		__nv_reservedSMEM_offset_0_alias
	.size		__nv_reservedSMEM_offset_0_alias, 0, 0
	.other		__nv_reservedSMEM_offset_0_alias,@"STO_CUDA_RESERVED_SHARED STV_DEFAULT"
__nv_reservedSMEM_offset_0_alias:
	.zero		0


//--------------------- .nv.constant0.matmul_kernel --------------------------
	.section	.nv.constant0.matmul_kernel,"a",@progbits
	.sectionflags	@""
	.align	4
.nv.constant0.matmul_kernel:
	.zero		608


//--------------------- SYMBOLS --------------------------

	.type		.nv.reservedSmem.offset0,@object
	.size		.nv.reservedSmem.offset0,0x4
